//
// Generated by NVIDIA NVVM Compiler
//
// Compiler Build ID: CL-36424714
// Cuda compilation tools, release 13.0, V13.0.88
// Based on NVVM 20.0.0
//

.version 9.0
.target sm_100
.address_size 64

	// .globl	_Z16initialize_blockPdS_S_S_
.func  (.param .b64 func_retval0) __internal_accurate_pow
(
	.param .b64 __internal_accurate_pow_param_0
)
;

.visible .entry _Z16initialize_blockPdS_S_S_(
	.param .u64 .ptr .align 1 _Z16initialize_blockPdS_S_S__param_0,
	.param .u64 .ptr .align 1 _Z16initialize_blockPdS_S_S__param_1,
	.param .u64 .ptr .align 1 _Z16initialize_blockPdS_S_S__param_2,
	.param .u64 .ptr .align 1 _Z16initialize_blockPdS_S_S__param_3
)
{
	.reg .pred 	%p<2>;
	.reg .b32 	%r<5>;
	.reg .b64 	%rd<15>;

	ld.param.u64 	%rd1, [_Z16initialize_blockPdS_S_S__param_0];
	ld.param.u64 	%rd2, [_Z16initialize_blockPdS_S_S__param_1];
	ld.param.u64 	%rd3, [_Z16initialize_blockPdS_S_S__param_2];
	ld.param.u64 	%rd4, [_Z16initialize_blockPdS_S_S__param_3];
	mov.u32 	%r2, %ctaid.x;
	mov.u32 	%r3, %ntid.x;
	mov.u32 	%r4, %tid.x;
	mad.lo.s32 	%r1, %r2, %r3, %r4;
	setp.gt.s32 	%p1, %r1, 1680;
	@%p1 bra 	$L__BB0_2;
	cvta.to.global.u64 	%rd5, %rd1;
	cvta.to.global.u64 	%rd6, %rd2;
	cvta.to.global.u64 	%rd7, %rd3;
	cvta.to.global.u64 	%rd8, %rd4;
	mul.wide.s32 	%rd9, %r1, 8;
	add.s64 	%rd10, %rd5, %rd9;
	mov.b64 	%rd11, 0;
	st.global.u64 	[%rd10], %rd11;
	add.s64 	%rd12, %rd6, %rd9;
	st.global.u64 	[%rd12], %rd11;
	add.s64 	%rd13, %rd7, %rd9;
	st.global.u64 	[%rd13], %rd11;
	add.s64 	%rd14, %rd8, %rd9;
	st.global.u64 	[%rd14], %rd11;
$L__BB0_2:
	ret;

}
	// .globl	_Z16build_up_b_blockPdS_S_dddd
.visible .entry _Z16build_up_b_blockPdS_S_dddd(
	.param .u64 .ptr .align 1 _Z16build_up_b_blockPdS_S_dddd_param_0,
	.param .u64 .ptr .align 1 _Z16build_up_b_blockPdS_S_dddd_param_1,
	.param .u64 .ptr .align 1 _Z16build_up_b_blockPdS_S_dddd_param_2,
	.param .f64 _Z16build_up_b_blockPdS_S_dddd_param_3,
	.param .f64 _Z16build_up_b_blockPdS_S_dddd_param_4,
	.param .f64 _Z16build_up_b_blockPdS_S_dddd_param_5,
	.param .f64 _Z16build_up_b_blockPdS_S_dddd_param_6
)
{
	.reg .pred 	%p<30>;
	.reg .b16 	%rs<9>;
	.reg .b32 	%r<42>;
	.reg .b64 	%rd<22>;
	.reg .b64 	%fd<66>;

	ld.param.u64 	%rd6, [_Z16build_up_b_blockPdS_S_dddd_param_1];
	ld.param.f64 	%fd21, [_Z16build_up_b_blockPdS_S_dddd_param_3];
	ld.param.f64 	%fd22, [_Z16build_up_b_blockPdS_S_dddd_param_4];
	ld.param.f64 	%fd23, [_Z16build_up_b_blockPdS_S_dddd_param_5];
	mov.u32 	%r8, %ctaid.x;
	mov.u32 	%r9, %ntid.x;
	mov.u32 	%r10, %tid.x;
	mad.lo.s32 	%r1, %r8, %r9, %r10;
	add.s32 	%r11, %r1, -1640;
	setp.lt.u32 	%p1, %r11, -1599;
	@%p1 bra 	$L__BB1_18;
	cvt.u16.u32 	%rs2, %r1;
	mul.hi.u16 	%rs3, %rs2, -28771;
	sub.s16 	%rs4, %rs2, %rs3;
	shr.u16 	%rs5, %rs4, 1;
	add.s16 	%rs6, %rs5, %rs3;
	shr.u16 	%rs7, %rs6, 5;
	mul.lo.s16 	%rs8, %rs7, 41;
	sub.s16 	%rs1, %rs2, %rs8;
	setp.eq.s16 	%p2, %rs1, 0;
	@%p2 bra 	$L__BB1_18;
	setp.eq.s16 	%p3, %rs1, 40;
	@%p3 bra 	$L__BB1_18;
	ld.param.f64 	%fd61, [_Z16build_up_b_blockPdS_S_dddd_param_6];
	ld.param.u64 	%rd20, [_Z16build_up_b_blockPdS_S_dddd_param_0];
	cvta.to.global.u64 	%rd1, %rd20;
	cvta.to.global.u64 	%rd2, %rd6;
	rcp.rn.f64 	%fd1, %fd61;
	mul.wide.u32 	%rd8, %r1, 8;
	add.s64 	%rd3, %rd1, %rd8;
	ld.global.f64 	%fd25, [%rd3+8];
	add.s32 	%r2, %r1, -1;
	mul.wide.u32 	%rd9, %r2, 8;
	add.s64 	%rd10, %rd1, %rd9;
	ld.global.f64 	%fd26, [%rd10];
	sub.f64 	%fd27, %fd25, %fd26;
	add.f64 	%fd2, %fd21, %fd21;
	div.rn.f64 	%fd3, %fd27, %fd2;
	add.s64 	%rd4, %rd2, %rd8;
	ld.global.f64 	%fd28, [%rd4+328];
	add.s32 	%r3, %r1, -41;
	mul.wide.u32 	%rd11, %r3, 8;
	add.s64 	%rd12, %rd2, %rd11;
	ld.global.f64 	%fd29, [%rd12];
	sub.f64 	%fd30, %fd28, %fd29;
	add.f64 	%fd4, %fd22, %fd22;
	div.rn.f64 	%fd5, %fd30, %fd4;
	{
	.reg .b32 %temp; 
	mov.b64 	{%temp, %r4}, %fd3;
	}
	mov.f64 	%fd31, 0d4000000000000000;
	{
	.reg .b32 %temp; 
	mov.b64 	{%temp, %r12}, %fd31;
	}
	and.b32  	%r6, %r12, 2146435072;
	setp.eq.s32 	%p4, %r6, 1062207488;
	abs.f64 	%fd6, %fd3;
	{ // callseq 0, 0
	.param .b64 param0;
	st.param.f64 	[param0], %fd6;
	.param .b64 retval0;
	call.uni (retval0), 
	__internal_accurate_pow, 
	(
	param0
	);
	ld.param.f64 	%fd32, [retval0];
	} // callseq 0
	setp.lt.s32 	%p5, %r4, 0;
	neg.f64 	%fd34, %fd32;
	selp.f64 	%fd35, %fd34, %fd32, %p4;
	selp.f64 	%fd63, %fd35, %fd32, %p5;
	setp.neu.f64 	%p6, %fd3, 0d0000000000000000;
	@%p6 bra 	$L__BB1_5;
	selp.b32 	%r13, %r4, 0, %p4;
	setp.lt.s32 	%p8, %r12, 0;
	or.b32  	%r14, %r13, 2146435072;
	selp.b32 	%r15, %r14, %r13, %p8;
	mov.b32 	%r16, 0;
	mov.b64 	%fd63, {%r16, %r15};
$L__BB1_5:
	add.f64 	%fd36, %fd3, 0d4000000000000000;
	{
	.reg .b32 %temp; 
	mov.b64 	{%temp, %r17}, %fd36;
	}
	and.b32  	%r18, %r17, 2146435072;
	setp.ne.s32 	%p9, %r18, 2146435072;
	@%p9 bra 	$L__BB1_10;
	setp.num.f64 	%p10, %fd3, %fd3;
	@%p10 bra 	$L__BB1_8;
	mov.f64 	%fd37, 0d4000000000000000;
	add.rn.f64 	%fd63, %fd3, %fd37;
	bra.uni 	$L__BB1_10;
$L__BB1_8:
	setp.neu.f64 	%p11, %fd6, 0d7FF0000000000000;
	@%p11 bra 	$L__BB1_10;
	setp.lt.s32 	%p14, %r12, 0;
	selp.b32 	%r20, 0, 2146435072, %p14;
	and.b32  	%r21, %r12, 2147483647;
	setp.ne.s32 	%p15, %r21, 1071644672;
	or.b32  	%r22, %r20, -2147483648;
	selp.b32 	%r23, %r22, %r20, %p15;
	selp.b32 	%r24, %r23, %r20, %p4;
	selp.b32 	%r25, %r24, %r20, %p5;
	mov.b32 	%r26, 0;
	mov.b64 	%fd63, {%r26, %r25};
$L__BB1_10:
	setp.eq.f64 	%p17, %fd3, 0d3FF0000000000000;
	selp.f64 	%fd38, 0d3FF0000000000000, %fd63, %p17;
	add.f64 	%fd39, %fd3, %fd5;
	mul.f64 	%fd40, %fd1, %fd39;
	sub.f64 	%fd41, %fd40, %fd38;
	ld.global.f64 	%fd42, [%rd3+328];
	mul.wide.u32 	%rd13, %r3, 8;
	add.s64 	%rd14, %rd1, %rd13;
	ld.global.f64 	%fd43, [%rd14];
	sub.f64 	%fd44, %fd42, %fd43;
	div.rn.f64 	%fd45, %fd44, %fd4;
	ld.global.f64 	%fd46, [%rd4+8];
	mul.wide.u32 	%rd15, %r2, 8;
	add.s64 	%rd16, %rd2, %rd15;
	ld.global.f64 	%fd47, [%rd16];
	sub.f64 	%fd48, %fd46, %fd47;
	mul.f64 	%fd49, %fd45, %fd48;
	div.rn.f64 	%fd50, %fd49, %fd2;
	add.f64 	%fd51, %fd50, %fd50;
	sub.f64 	%fd13, %fd41, %fd51;
	{
	.reg .b32 %temp; 
	mov.b64 	{%temp, %r7}, %fd5;
	}
	abs.f64 	%fd14, %fd5;
	{ // callseq 1, 0
	.param .b64 param0;
	st.param.f64 	[param0], %fd14;
	.param .b64 retval0;
	call.uni (retval0), 
	__internal_accurate_pow, 
	(
	param0
	);
	ld.param.f64 	%fd52, [retval0];
	} // callseq 1
	setp.lt.s32 	%p18, %r7, 0;
	neg.f64 	%fd54, %fd52;
	selp.f64 	%fd55, %fd54, %fd52, %p4;
	selp.f64 	%fd65, %fd55, %fd52, %p18;
	setp.neu.f64 	%p19, %fd5, 0d0000000000000000;
	@%p19 bra 	$L__BB1_12;
	setp.eq.s32 	%p20, %r6, 1062207488;
	selp.b32 	%r28, %r7, 0, %p20;
	setp.lt.s32 	%p21, %r12, 0;
	or.b32  	%r29, %r28, 2146435072;
	selp.b32 	%r30, %r29, %r28, %p21;
	mov.b32 	%r31, 0;
	mov.b64 	%fd65, {%r31, %r30};
$L__BB1_12:
	add.f64 	%fd56, %fd5, 0d4000000000000000;
	{
	.reg .b32 %temp; 
	mov.b64 	{%temp, %r32}, %fd56;
	}
	and.b32  	%r33, %r32, 2146435072;
	setp.ne.s32 	%p22, %r33, 2146435072;
	@%p22 bra 	$L__BB1_17;
	setp.num.f64 	%p23, %fd5, %fd5;
	@%p23 bra 	$L__BB1_15;
	mov.f64 	%fd57, 0d4000000000000000;
	add.rn.f64 	%fd65, %fd5, %fd57;
	bra.uni 	$L__BB1_17;
$L__BB1_15:
	setp.neu.f64 	%p24, %fd14, 0d7FF0000000000000;
	@%p24 bra 	$L__BB1_17;
	setp.lt.s32 	%p25, %r7, 0;
	setp.eq.s32 	%p26, %r6, 1062207488;
	setp.lt.s32 	%p27, %r12, 0;
	selp.b32 	%r35, 0, 2146435072, %p27;
	and.b32  	%r36, %r12, 2147483647;
	setp.ne.s32 	%p28, %r36, 1071644672;
	or.b32  	%r37, %r35, -2147483648;
	selp.b32 	%r38, %r37, %r35, %p28;
	selp.b32 	%r39, %r38, %r35, %p26;
	selp.b32 	%r40, %r39, %r35, %p25;
	mov.b32 	%r41, 0;
	mov.b64 	%fd65, {%r41, %r40};
$L__BB1_17:
	ld.param.u64 	%rd21, [_Z16build_up_b_blockPdS_S_dddd_param_2];
	setp.eq.f64 	%p29, %fd5, 0d3FF0000000000000;
	selp.f64 	%fd58, 0d3FF0000000000000, %fd65, %p29;
	sub.f64 	%fd59, %fd13, %fd58;
	mul.f64 	%fd60, %fd23, %fd59;
	cvta.to.global.u64 	%rd17, %rd21;
	mul.wide.u32 	%rd18, %r1, 8;
	add.s64 	%rd19, %rd17, %rd18;
	st.global.f64 	[%rd19], %fd60;
$L__BB1_18:
	ret;

}
	// .globl	_Z22pressure_poisson_blockPdS_S_ddd
.visible .entry _Z22pressure_poisson_blockPdS_S_ddd(
	.param .u64 .ptr .align 1 _Z22pressure_poisson_blockPdS_S_ddd_param_0,
	.param .u64 .ptr .align 1 _Z22pressure_poisson_blockPdS_S_ddd_param_1,
	.param .u64 .ptr .align 1 _Z22pressure_poisson_blockPdS_S_ddd_param_2,
	.param .f64 _Z22pressure_poisson_blockPdS_S_ddd_param_3,
	.param .f64 _Z22pressure_poisson_blockPdS_S_ddd_param_4,
	.param .f64 _Z22pressure_poisson_blockPdS_S_ddd_param_5
)
{
	.reg .pred 	%p<30>;
	.reg .b16 	%rs<9>;
	.reg .b32 	%r<42>;
	.reg .b64 	%rd<16>;
	.reg .b64 	%fd<52>;

	ld.param.u64 	%rd3, [_Z22pressure_poisson_blockPdS_S_ddd_param_0];
	ld.param.u64 	%rd4, [_Z22pressure_poisson_blockPdS_S_ddd_param_1];
	ld.param.u64 	%rd5, [_Z22pressure_poisson_blockPdS_S_ddd_param_2];
	ld.param.f64 	%fd18, [_Z22pressure_poisson_blockPdS_S_ddd_param_3];
	ld.param.f64 	%fd19, [_Z22pressure_poisson_blockPdS_S_ddd_param_4];
	mov.u32 	%r6, %ctaid.x;
	mov.u32 	%r7, %ntid.x;
	mov.u32 	%r8, %tid.x;
	mad.lo.s32 	%r1, %r6, %r7, %r8;
	add.s32 	%r9, %r1, -1640;
	setp.lt.u32 	%p1, %r9, -1599;
	@%p1 bra 	$L__BB2_18;
	cvt.u16.u32 	%rs2, %r1;
	mul.hi.u16 	%rs3, %rs2, -28771;
	sub.s16 	%rs4, %rs2, %rs3;
	shr.u16 	%rs5, %rs4, 1;
	add.s16 	%rs6, %rs5, %rs3;
	shr.u16 	%rs7, %rs6, 5;
	mul.lo.s16 	%rs8, %rs7, 41;
	sub.s16 	%rs1, %rs2, %rs8;
	setp.eq.s16 	%p2, %rs1, 0;
	@%p2 bra 	$L__BB2_18;
	setp.eq.s16 	%p3, %rs1, 40;
	@%p3 bra 	$L__BB2_18;
	cvta.to.global.u64 	%rd1, %rd4;
	mul.wide.u32 	%rd6, %r1, 8;
	add.s64 	%rd2, %rd1, %rd6;
	ld.global.f64 	%fd20, [%rd2+8];
	add.s32 	%r10, %r1, -1;
	mul.wide.u32 	%rd7, %r10, 8;
	add.s64 	%rd8, %rd1, %rd7;
	ld.global.f64 	%fd21, [%rd8];
	add.f64 	%fd1, %fd20, %fd21;
	{
	.reg .b32 %temp; 
	mov.b64 	{%temp, %r2}, %fd19;
	}
	mov.f64 	%fd22, 0d4000000000000000;
	{
	.reg .b32 %temp; 
	mov.b64 	{%temp, %r11}, %fd22;
	}
	and.b32  	%r4, %r11, 2146435072;
	setp.eq.s32 	%p4, %r4, 1062207488;
	abs.f64 	%fd2, %fd19;
	{ // callseq 2, 0
	.param .b64 param0;
	st.param.f64 	[param0], %fd2;
	.param .b64 retval0;
	call.uni (retval0), 
	__internal_accurate_pow, 
	(
	param0
	);
	ld.param.f64 	%fd23, [retval0];
	} // callseq 2
	setp.lt.s32 	%p5, %r2, 0;
	neg.f64 	%fd25, %fd23;
	selp.f64 	%fd26, %fd25, %fd23, %p4;
	selp.f64 	%fd49, %fd26, %fd23, %p5;
	setp.neu.f64 	%p6, %fd19, 0d0000000000000000;
	@%p6 bra 	$L__BB2_5;
	selp.b32 	%r12, %r2, 0, %p4;
	setp.lt.s32 	%p8, %r11, 0;
	or.b32  	%r13, %r12, 2146435072;
	selp.b32 	%r14, %r13, %r12, %p8;
	mov.b32 	%r15, 0;
	mov.b64 	%fd49, {%r15, %r14};
$L__BB2_5:
	add.f64 	%fd27, %fd19, 0d4000000000000000;
	{
	.reg .b32 %temp; 
	mov.b64 	{%temp, %r16}, %fd27;
	}
	and.b32  	%r17, %r16, 2146435072;
	setp.ne.s32 	%p9, %r17, 2146435072;
	@%p9 bra 	$L__BB2_10;
	setp.num.f64 	%p10, %fd19, %fd19;
	@%p10 bra 	$L__BB2_8;
	mov.f64 	%fd28, 0d4000000000000000;
	add.rn.f64 	%fd49, %fd19, %fd28;
	bra.uni 	$L__BB2_10;
$L__BB2_8:
	setp.neu.f64 	%p11, %fd2, 0d7FF0000000000000;
	@%p11 bra 	$L__BB2_10;
	setp.lt.s32 	%p12, %r2, 0;
	setp.eq.s32 	%p13, %r4, 1062207488;
	setp.lt.s32 	%p14, %r11, 0;
	selp.b32 	%r19, 0, 2146435072, %p14;
	and.b32  	%r20, %r11, 2147483647;
	setp.ne.s32 	%p15, %r20, 1071644672;
	or.b32  	%r21, %r19, -2147483648;
	selp.b32 	%r22, %r21, %r19, %p15;
	selp.b32 	%r23, %r22, %r19, %p13;
	selp.b32 	%r24, %r23, %r19, %p12;
	mov.b32 	%r25, 0;
	mov.b64 	%fd49, {%r25, %r24};
$L__BB2_10:
	setp.eq.s32 	%p16, %r4, 1062207488;
	setp.eq.f64 	%p17, %fd19, 0d3FF0000000000000;
	selp.f64 	%fd9, 0d3FF0000000000000, %fd49, %p17;
	ld.global.f64 	%fd29, [%rd2+328];
	add.s32 	%r27, %r1, -41;
	mul.wide.u32 	%rd9, %r27, 8;
	add.s64 	%rd10, %rd1, %rd9;
	ld.global.f64 	%fd30, [%rd10];
	add.f64 	%fd10, %fd29, %fd30;
	{
	.reg .b32 %temp; 
	mov.b64 	{%temp, %r5}, %fd18;
	}
	abs.f64 	%fd11, %fd18;
	{ // callseq 3, 0
	.param .b64 param0;
	st.param.f64 	[param0], %fd11;
	.param .b64 retval0;
	call.uni (retval0), 
	__internal_accurate_pow, 
	(
	param0
	);
	ld.param.f64 	%fd31, [retval0];
	} // callseq 3
	setp.lt.s32 	%p18, %r5, 0;
	neg.f64 	%fd33, %fd31;
	selp.f64 	%fd34, %fd33, %fd31, %p16;
	selp.f64 	%fd51, %fd34, %fd31, %p18;
	setp.neu.f64 	%p19, %fd18, 0d0000000000000000;
	@%p19 bra 	$L__BB2_12;
	setp.eq.s32 	%p20, %r4, 1062207488;
	selp.b32 	%r28, %r5, 0, %p20;
	setp.lt.s32 	%p21, %r11, 0;
	or.b32  	%r29, %r28, 2146435072;
	selp.b32 	%r30, %r29, %r28, %p21;
	mov.b32 	%r31, 0;
	mov.b64 	%fd51, {%r31, %r30};
$L__BB2_12:
	add.f64 	%fd35, %fd18, 0d4000000000000000;
	{
	.reg .b32 %temp; 
	mov.b64 	{%temp, %r32}, %fd35;
	}
	and.b32  	%r33, %r32, 2146435072;
	setp.ne.s32 	%p22, %r33, 2146435072;
	@%p22 bra 	$L__BB2_17;
	setp.num.f64 	%p23, %fd18, %fd18;
	@%p23 bra 	$L__BB2_15;
	mov.f64 	%fd36, 0d4000000000000000;
	add.rn.f64 	%fd51, %fd18, %fd36;
	bra.uni 	$L__BB2_17;
$L__BB2_15:
	setp.neu.f64 	%p24, %fd11, 0d7FF0000000000000;
	@%p24 bra 	$L__BB2_17;
	setp.lt.s32 	%p25, %r5, 0;
	setp.eq.s32 	%p26, %r4, 1062207488;
	setp.lt.s32 	%p27, %r11, 0;
	selp.b32 	%r35, 0, 2146435072, %p27;
	and.b32  	%r36, %r11, 2147483647;
	setp.ne.s32 	%p28, %r36, 1071644672;
	or.b32  	%r37, %r35, -2147483648;
	selp.b32 	%r38, %r37, %r35, %p28;
	selp.b32 	%r39, %r38, %r35, %p26;
	selp.b32 	%r40, %r39, %r35, %p25;
	mov.b32 	%r41, 0;
	mov.b64 	%fd51, {%r41, %r40};
$L__BB2_17:
	setp.eq.f64 	%p29, %fd18, 0d3FF0000000000000;
	selp.f64 	%fd37, 0d3FF0000000000000, %fd51, %p29;
	mul.f64 	%fd38, %fd10, %fd37;
	fma.rn.f64 	%fd39, %fd1, %fd9, %fd38;
	add.f64 	%fd40, %fd9, %fd37;
	add.f64 	%fd41, %fd40, %fd40;
	div.rn.f64 	%fd42, %fd39, %fd41;
	mul.f64 	%fd43, %fd9, %fd37;
	div.rn.f64 	%fd44, %fd43, %fd41;
	cvta.to.global.u64 	%rd11, %rd5;
	add.s64 	%rd13, %rd11, %rd6;
	ld.global.f64 	%fd45, [%rd13];
	mul.f64 	%fd46, %fd45, %fd44;
	sub.f64 	%fd47, %fd42, %fd46;
	cvta.to.global.u64 	%rd14, %rd3;
	add.s64 	%rd15, %rd14, %rd6;
	st.global.f64 	[%rd15], %fd47;
$L__BB2_18:
	ret;

}
	// .globl	_Z10copy_blockPdS_
.visible .entry _Z10copy_blockPdS_(
	.param .u64 .ptr .align 1 _Z10copy_blockPdS__param_0,
	.param .u64 .ptr .align 1 _Z10copy_blockPdS__param_1
)
{
	.reg .pred 	%p<2>;
	.reg .b32 	%r<5>;
	.reg .b64 	%rd<8>;
	.reg .b64 	%fd<2>;

	ld.param.u64 	%rd1, [_Z10copy_blockPdS__param_0];
	ld.param.u64 	%rd2, [_Z10copy_blockPdS__param_1];
	mov.u32 	%r2, %ctaid.x;
	mov.u32 	%r3, %ntid.x;
	mov.u32 	%r4, %tid.x;
	mad.lo.s32 	%r1, %r2, %r3, %r4;
	setp.gt.s32 	%p1, %r1, 1680;
	@%p1 bra 	$L__BB3_2;
	cvta.to.global.u64 	%rd3, %rd1;
	cvta.to.global.u64 	%rd4, %rd2;
	mul.wide.s32 	%rd5, %r1, 8;
	add.s64 	%rd6, %rd3, %rd5;
	ld.global.f64 	%fd1, [%rd6];
	add.s64 	%rd7, %rd4, %rd5;
	st.global.f64 	[%rd7], %fd1;
$L__BB3_2:
	ret;

}
	// .globl	_Z16boundary_p_blockPd
.visible .entry _Z16boundary_p_blockPd(
	.param .u64 .ptr .align 1 _Z16boundary_p_blockPd_param_0
)
{
	.reg .pred 	%p<6>;
	.reg .b32 	%r<11>;
	.reg .b64 	%rd<8>;
	.reg .b64 	%fd<4>;

	ld.param.u64 	%rd3, [_Z16boundary_p_blockPd_param_0];
	cvta.to.global.u64 	%rd1, %rd3;
	mov.u32 	%r2, %ctaid.x;
	mov.u32 	%r3, %ntid.x;
	mov.u32 	%r4, %tid.x;
	mad.lo.s32 	%r1, %r2, %r3, %r4;
	setp.gt.s32 	%p1, %r1, 1680;
	@%p1 bra 	$L__BB4_9;
	mul.hi.s32 	%r6, %r1, 1676084799;
	shr.u32 	%r7, %r6, 31;
	shr.s32 	%r8, %r6, 4;
	add.s32 	%r9, %r8, %r7;
	mul.lo.s32 	%r10, %r9, 41;
	sub.s32 	%r5, %r1, %r10;
	mul.wide.s32 	%rd4, %r1, 8;
	add.s64 	%rd2, %rd1, %rd4;
	setp.eq.s32 	%p2, %r5, 0;
	@%p2 bra 	$L__BB4_4;
	setp.ne.s32 	%p3, %r5, 40;
	@%p3 bra 	$L__BB4_5;
	ld.global.f64 	%fd2, [%rd2+-8];
	st.global.f64 	[%rd2], %fd2;
	bra.uni 	$L__BB4_5;
$L__BB4_4:
	ld.global.f64 	%fd1, [%rd2+8];
	st.global.f64 	[%rd2], %fd1;
$L__BB4_5:
	setp.gt.s32 	%p4, %r1, 40;
	@%p4 bra 	$L__BB4_7;
	ld.global.f64 	%fd3, [%rd2+328];
	st.global.f64 	[%rd2], %fd3;
	bra.uni 	$L__BB4_9;
$L__BB4_7:
	setp.lt.u32 	%p5, %r1, 1640;
	@%p5 bra 	$L__BB4_9;
	mul.wide.u32 	%rd5, %r1, 8;
	add.s64 	%rd6, %rd1, %rd5;
	mov.b64 	%rd7, 0;
	st.global.u64 	[%rd6], %rd7;
$L__BB4_9:
	ret;

}
	// .globl	_Z17cavity_flow_blockPdS_dddS_ddS_S_
.visible .entry _Z17cavity_flow_blockPdS_dddS_ddS_S_(
	.param .u64 .ptr .align 1 _Z17cavity_flow_blockPdS_dddS_ddS_S__param_0,
	.param .u64 .ptr .align 1 _Z17cavity_flow_blockPdS_dddS_ddS_S__param_1,
	.param .f64 _Z17cavity_flow_blockPdS_dddS_ddS_S__param_2,
	.param .f64 _Z17cavity_flow_blockPdS_dddS_ddS_S__param_3,
	.param .f64 _Z17cavity_flow_blockPdS_dddS_ddS_S__param_4,
	.param .u64 .ptr .align 1 _Z17cavity_flow_blockPdS_dddS_ddS_S__param_5,
	.param .f64 _Z17cavity_flow_blockPdS_dddS_ddS_S__param_6,
	.param .f64 _Z17cavity_flow_blockPdS_dddS_ddS_S__param_7,
	.param .u64 .ptr .align 1 _Z17cavity_flow_blockPdS_dddS_ddS_S__param_8,
	.param .u64 .ptr .align 1 _Z17cavity_flow_blockPdS_dddS_ddS_S__param_9
)
{
	.reg .pred 	%p<30>;
	.reg .b16 	%rs<9>;
	.reg .b32 	%r<42>;
	.reg .b64 	%rd<30>;
	.reg .b64 	%fd<105>;

	ld.param.u64 	%rd7, [_Z17cavity_flow_blockPdS_dddS_ddS_S__param_1];
	ld.param.f64 	%fd23, [_Z17cavity_flow_blockPdS_dddS_ddS_S__param_2];
	ld.param.f64 	%fd24, [_Z17cavity_flow_blockPdS_dddS_ddS_S__param_3];
	ld.param.f64 	%fd25, [_Z17cavity_flow_blockPdS_dddS_ddS_S__param_4];
	ld.param.f64 	%fd27, [_Z17cavity_flow_blockPdS_dddS_ddS_S__param_7];
	ld.param.u64 	%rd9, [_Z17cavity_flow_blockPdS_dddS_ddS_S__param_8];
	ld.param.u64 	%rd10, [_Z17cavity_flow_blockPdS_dddS_ddS_S__param_9];
	mov.u32 	%r8, %ctaid.x;
	mov.u32 	%r9, %ntid.x;
	mov.u32 	%r10, %tid.x;
	mad.lo.s32 	%r1, %r8, %r9, %r10;
	add.s32 	%r11, %r1, -1640;
	setp.lt.u32 	%p1, %r11, -1599;
	@%p1 bra 	$L__BB5_18;
	cvt.u16.u32 	%rs2, %r1;
	mul.hi.u16 	%rs3, %rs2, -28771;
	sub.s16 	%rs4, %rs2, %rs3;
	shr.u16 	%rs5, %rs4, 1;
	add.s16 	%rs6, %rs5, %rs3;
	shr.u16 	%rs7, %rs6, 5;
	mul.lo.s16 	%rs8, %rs7, 41;
	sub.s16 	%rs1, %rs2, %rs8;
	setp.eq.s16 	%p2, %rs1, 0;
	@%p2 bra 	$L__BB5_18;
	setp.eq.s16 	%p3, %rs1, 40;
	@%p3 bra 	$L__BB5_18;
	ld.param.f64 	%fd100, [_Z17cavity_flow_blockPdS_dddS_ddS_S__param_6];
	ld.param.u64 	%rd29, [_Z17cavity_flow_blockPdS_dddS_ddS_S__param_5];
	cvta.to.global.u64 	%rd11, %rd9;
	cvta.to.global.u64 	%rd1, %rd10;
	cvta.to.global.u64 	%rd2, %rd29;
	mul.wide.u32 	%rd12, %r1, 8;
	add.s64 	%rd3, %rd11, %rd12;
	ld.global.f64 	%fd1, [%rd3];
	mul.f64 	%fd28, %fd23, %fd1;
	div.rn.f64 	%fd29, %fd28, %fd24;
	add.s32 	%r2, %r1, -1;
	mul.wide.u32 	%rd13, %r2, 8;
	add.s64 	%rd14, %rd11, %rd13;
	ld.global.f64 	%fd2, [%rd14];
	sub.f64 	%fd30, %fd1, %fd2;
	mul.f64 	%fd31, %fd29, %fd30;
	sub.f64 	%fd32, %fd1, %fd31;
	add.s64 	%rd4, %rd1, %rd12;
	ld.global.f64 	%fd33, [%rd4];
	mul.f64 	%fd34, %fd23, %fd33;
	div.rn.f64 	%fd35, %fd34, %fd25;
	add.s32 	%r3, %r1, -41;
	mul.wide.u32 	%rd15, %r3, 8;
	add.s64 	%rd16, %rd11, %rd15;
	ld.global.f64 	%fd3, [%rd16];
	sub.f64 	%fd36, %fd1, %fd3;
	mul.f64 	%fd37, %fd35, %fd36;
	sub.f64 	%fd38, %fd32, %fd37;
	add.f64 	%fd4, %fd100, %fd100;
	mul.f64 	%fd39, %fd24, %fd4;
	div.rn.f64 	%fd40, %fd23, %fd39;
	add.s64 	%rd5, %rd2, %rd12;
	ld.global.f64 	%fd41, [%rd5+8];
	add.s64 	%rd17, %rd2, %rd13;
	ld.global.f64 	%fd42, [%rd17];
	sub.f64 	%fd43, %fd41, %fd42;
	mul.f64 	%fd44, %fd40, %fd43;
	sub.f64 	%fd5, %fd38, %fd44;
	{
	.reg .b32 %temp; 
	mov.b64 	{%temp, %r4}, %fd24;
	}
	mov.f64 	%fd45, 0d4000000000000000;
	{
	.reg .b32 %temp; 
	mov.b64 	{%temp, %r12}, %fd45;
	}
	and.b32  	%r6, %r12, 2146435072;
	setp.eq.s32 	%p4, %r6, 1062207488;
	abs.f64 	%fd6, %fd24;
	{ // callseq 4, 0
	.param .b64 param0;
	st.param.f64 	[param0], %fd6;
	.param .b64 retval0;
	call.uni (retval0), 
	__internal_accurate_pow, 
	(
	param0
	);
	ld.param.f64 	%fd46, [retval0];
	} // callseq 4
	setp.lt.s32 	%p5, %r4, 0;
	neg.f64 	%fd48, %fd46;
	selp.f64 	%fd49, %fd48, %fd46, %p4;
	selp.f64 	%fd102, %fd49, %fd46, %p5;
	setp.neu.f64 	%p6, %fd24, 0d0000000000000000;
	@%p6 bra 	$L__BB5_5;
	selp.b32 	%r13, %r4, 0, %p4;
	setp.lt.s32 	%p8, %r12, 0;
	or.b32  	%r14, %r13, 2146435072;
	selp.b32 	%r15, %r14, %r13, %p8;
	mov.b32 	%r16, 0;
	mov.b64 	%fd102, {%r16, %r15};
$L__BB5_5:
	add.f64 	%fd50, %fd24, 0d4000000000000000;
	{
	.reg .b32 %temp; 
	mov.b64 	{%temp, %r17}, %fd50;
	}
	and.b32  	%r18, %r17, 2146435072;
	setp.ne.s32 	%p9, %r18, 2146435072;
	@%p9 bra 	$L__BB5_10;
	setp.num.f64 	%p10, %fd24, %fd24;
	@%p10 bra 	$L__BB5_8;
	mov.f64 	%fd51, 0d4000000000000000;
	add.rn.f64 	%fd102, %fd24, %fd51;
	bra.uni 	$L__BB5_10;
$L__BB5_8:
	setp.neu.f64 	%p11, %fd6, 0d7FF0000000000000;
	@%p11 bra 	$L__BB5_10;
	setp.lt.s32 	%p14, %r12, 0;
	selp.b32 	%r20, 0, 2146435072, %p14;
	and.b32  	%r21, %r12, 2147483647;
	setp.ne.s32 	%p15, %r21, 1071644672;
	or.b32  	%r22, %r20, -2147483648;
	selp.b32 	%r23, %r22, %r20, %p15;
	selp.b32 	%r24, %r23, %r20, %p4;
	selp.b32 	%r25, %r24, %r20, %p5;
	mov.b32 	%r26, 0;
	mov.b64 	%fd102, {%r26, %r25};
$L__BB5_10:
	setp.eq.f64 	%p17, %fd24, 0d3FF0000000000000;
	selp.f64 	%fd13, 0d3FF0000000000000, %fd102, %p17;
	ld.global.f64 	%fd52, [%rd3+8];
	add.f64 	%fd14, %fd1, %fd1;
	sub.f64 	%fd53, %fd52, %fd14;
	add.f64 	%fd15, %fd2, %fd53;
	{
	.reg .b32 %temp; 
	mov.b64 	{%temp, %r7}, %fd25;
	}
	abs.f64 	%fd16, %fd25;
	{ // callseq 5, 0
	.param .b64 param0;
	st.param.f64 	[param0], %fd16;
	.param .b64 retval0;
	call.uni (retval0), 
	__internal_accurate_pow, 
	(
	param0
	);
	ld.param.f64 	%fd54, [retval0];
	} // callseq 5
	setp.lt.s32 	%p18, %r7, 0;
	neg.f64 	%fd56, %fd54;
	selp.f64 	%fd57, %fd56, %fd54, %p4;
	selp.f64 	%fd104, %fd57, %fd54, %p18;
	setp.neu.f64 	%p19, %fd25, 0d0000000000000000;
	@%p19 bra 	$L__BB5_12;
	selp.b32 	%r28, %r7, 0, %p4;
	setp.lt.s32 	%p21, %r12, 0;
	or.b32  	%r29, %r28, 2146435072;
	selp.b32 	%r30, %r29, %r28, %p21;
	mov.b32 	%r31, 0;
	mov.b64 	%fd104, {%r31, %r30};
$L__BB5_12:
	add.f64 	%fd58, %fd25, 0d4000000000000000;
	{
	.reg .b32 %temp; 
	mov.b64 	{%temp, %r32}, %fd58;
	}
	and.b32  	%r33, %r32, 2146435072;
	setp.ne.s32 	%p22, %r33, 2146435072;
	@%p22 bra 	$L__BB5_17;
	setp.num.f64 	%p23, %fd25, %fd25;
	@%p23 bra 	$L__BB5_15;
	mov.f64 	%fd59, 0d4000000000000000;
	add.rn.f64 	%fd104, %fd25, %fd59;
	bra.uni 	$L__BB5_17;
$L__BB5_15:
	setp.neu.f64 	%p24, %fd16, 0d7FF0000000000000;
	@%p24 bra 	$L__BB5_17;
	setp.lt.s32 	%p27, %r12, 0;
	selp.b32 	%r35, 0, 2146435072, %p27;
	and.b32  	%r36, %r12, 2147483647;
	setp.ne.s32 	%p28, %r36, 1071644672;
	or.b32  	%r37, %r35, -2147483648;
	selp.b32 	%r38, %r37, %r35, %p28;
	selp.b32 	%r39, %r38, %r35, %p4;
	selp.b32 	%r40, %r39, %r35, %p18;
	mov.b32 	%r41, 0;
	mov.b64 	%fd104, {%r41, %r40};
$L__BB5_17:
	ld.param.u64 	%rd28, [_Z17cavity_flow_blockPdS_dddS_ddS_S__param_0];
	div.rn.f64 	%fd60, %fd23, %fd13;
	setp.eq.f64 	%p29, %fd25, 0d3FF0000000000000;
	selp.f64 	%fd61, 0d3FF0000000000000, %fd104, %p29;
	div.rn.f64 	%fd62, %fd23, %fd61;
	ld.global.f64 	%fd63, [%rd3+328];
	sub.f64 	%fd64, %fd63, %fd14;
	add.f64 	%fd65, %fd3, %fd64;
	mul.f64 	%fd66, %fd62, %fd65;
	fma.rn.f64 	%fd67, %fd60, %fd15, %fd66;
	fma.rn.f64 	%fd68, %fd27, %fd67, %fd5;
	cvta.to.global.u64 	%rd18, %rd28;
	mul.wide.u32 	%rd19, %r1, 8;
	add.s64 	%rd20, %rd18, %rd19;
	st.global.f64 	[%rd20], %fd68;
	ld.global.f64 	%fd69, [%rd4];
	ld.global.f64 	%fd70, [%rd3];
	mul.f64 	%fd71, %fd23, %fd70;
	div.rn.f64 	%fd72, %fd71, %fd24;
	mul.wide.u32 	%rd21, %r2, 8;
	add.s64 	%rd22, %rd1, %rd21;
	ld.global.f64 	%fd73, [%rd22];
	sub.f64 	%fd74, %fd69, %fd73;
	mul.f64 	%fd75, %fd72, %fd74;
	sub.f64 	%fd76, %fd69, %fd75;
	mul.f64 	%fd77, %fd23, %fd69;
	div.rn.f64 	%fd78, %fd77, %fd25;
	mul.wide.u32 	%rd23, %r3, 8;
	add.s64 	%rd24, %rd1, %rd23;
	ld.global.f64 	%fd79, [%rd24];
	sub.f64 	%fd80, %fd69, %fd79;
	mul.f64 	%fd81, %fd78, %fd80;
	sub.f64 	%fd82, %fd76, %fd81;
	mul.f64 	%fd83, %fd25, %fd4;
	div.rn.f64 	%fd84, %fd23, %fd83;
	ld.global.f64 	%fd85, [%rd5+328];
	add.s64 	%rd25, %rd2, %rd23;
	ld.global.f64 	%fd86, [%rd25];
	sub.f64 	%fd87, %fd85, %fd86;
	mul.f64 	%fd88, %fd84, %fd87;
	sub.f64 	%fd89, %fd82, %fd88;
	ld.global.f64 	%fd90, [%rd4+8];
	add.f64 	%fd91, %fd69, %fd69;
	sub.f64 	%fd92, %fd90, %fd91;
	add.f64 	%fd93, %fd73, %fd92;
	ld.global.f64 	%fd94, [%rd4+328];
	sub.f64 	%fd95, %fd94, %fd91;
	add.f64 	%fd96, %fd79, %fd95;
	mul.f64 	%fd97, %fd62, %fd96;
	fma.rn.f64 	%fd98, %fd60, %fd93, %fd97;
	fma.rn.f64 	%fd99, %fd27, %fd98, %fd89;
	cvta.to.global.u64 	%rd26, %rd7;
	add.s64 	%rd27, %rd26, %rd19;
	st.global.f64 	[%rd27], %fd99;
$L__BB5_18:
	ret;

}
	// .globl	_Z17boundary_c1_blockPd
.visible .entry _Z17boundary_c1_blockPd(
	.param .u64 .ptr .align 1 _Z17boundary_c1_blockPd_param_0
)
{
	.reg .pred 	%p<2>;
	.reg .b32 	%r<5>;
	.reg .b64 	%rd<6>;

	ld.param.u64 	%rd1, [_Z17boundary_c1_blockPd_param_0];
	mov.u32 	%r2, %ctaid.x;
	mov.u32 	%r3, %ntid.x;
	mov.u32 	%r4, %tid.x;
	mad.lo.s32 	%r1, %r2, %r3, %r4;
	setp.gt.s32 	%p1, %r1, 40;
	@%p1 bra 	$L__BB6_2;
	cvta.to.global.u64 	%rd2, %rd1;
	mul.wide.s32 	%rd3, %r1, 8;
	add.s64 	%rd4, %rd2, %rd3;
	mov.b64 	%rd5, 0;
	st.global.u64 	[%rd4], %rd5;
$L__BB6_2:
	ret;

}
	// .globl	_Z17boundary_c2_blockPd
.visible .entry _Z17boundary_c2_blockPd(
	.param .u64 .ptr .align 1 _Z17boundary_c2_blockPd_param_0
)
{
	.reg .pred 	%p<2>;
	.reg .b32 	%r<6>;
	.reg .b64 	%rd<6>;

	ld.param.u64 	%rd1, [_Z17boundary_c2_blockPd_param_0];
	mov.u32 	%r2, %ctaid.x;
	mov.u32 	%r3, %ntid.x;
	mov.u32 	%r4, %tid.x;
	mad.lo.s32 	%r1, %r2, %r3, %r4;
	add.s32 	%r5, %r1, -1640;
	setp.gt.u32 	%p1, %r5, 40;
	@%p1 bra 	$L__BB7_2;
	cvta.to.global.u64 	%rd2, %rd1;
	mul.wide.u32 	%rd3, %r1, 8;
	add.s64 	%rd4, %rd2, %rd3;
	mov.b64 	%rd5, 0;
	st.global.u64 	[%rd4], %rd5;
$L__BB7_2:
	ret;

}
	// .globl	_Z17boundary_c3_blockPd
.visible .entry _Z17boundary_c3_blockPd(
	.param .u64 .ptr .align 1 _Z17boundary_c3_blockPd_param_0
)
{
	.reg .pred 	%p<4>;
	.reg .b32 	%r<11>;
	.reg .b64 	%rd<9>;

	ld.param.u64 	%rd2, [_Z17boundary_c3_blockPd_param_0];
	cvta.to.global.u64 	%rd1, %rd2;
	mov.u32 	%r2, %ctaid.x;
	mov.u32 	%r3, %ntid.x;
	mov.u32 	%r4, %tid.x;
	mad.lo.s32 	%r1, %r2, %r3, %r4;
	setp.gt.s32 	%p1, %r1, 1680;
	@%p1 bra 	$L__BB8_5;
	mul.hi.s32 	%r6, %r1, 1676084799;
	shr.u32 	%r7, %r6, 31;
	shr.s32 	%r8, %r6, 4;
	add.s32 	%r9, %r8, %r7;
	mul.lo.s32 	%r10, %r9, 41;
	sub.s32 	%r5, %r1, %r10;
	setp.eq.s32 	%p2, %r5, 40;
	@%p2 bra 	$L__BB8_4;
	setp.ne.s32 	%p3, %r5, 0;
	@%p3 bra 	$L__BB8_5;
	mul.wide.s32 	%rd6, %r1, 8;
	add.s64 	%rd7, %rd1, %rd6;
	mov.b64 	%rd8, 0;
	st.global.u64 	[%rd7], %rd8;
	bra.uni 	$L__BB8_5;
$L__BB8_4:
	mul.wide.s32 	%rd3, %r1, 8;
	add.s64 	%rd4, %rd1, %rd3;
	mov.b64 	%rd5, 0;
	st.global.u64 	[%rd4], %rd5;
$L__BB8_5:
	ret;

}
	// .globl	_Z17boundary_c4_blockPd
.visible .entry _Z17boundary_c4_blockPd(
	.param .u64 .ptr .align 1 _Z17boundary_c4_blockPd_param_0
)
{
	.reg .pred 	%p<2>;
	.reg .b32 	%r<6>;
	.reg .b64 	%rd<6>;

	ld.param.u64 	%rd1, [_Z17boundary_c4_blockPd_param_0];
	mov.u32 	%r2, %ctaid.x;
	mov.u32 	%r3, %ntid.x;
	mov.u32 	%r4, %tid.x;
	mad.lo.s32 	%r1, %r2, %r3, %r4;
	add.s32 	%r5, %r1, -1640;
	setp.gt.u32 	%p1, %r5, 40;
	@%p1 bra 	$L__BB9_2;
	cvta.to.global.u64 	%rd2, %rd1;
	mul.wide.u32 	%rd3, %r1, 8;
	add.s64 	%rd4, %rd2, %rd3;
	mov.b64 	%rd5, 4607182418800017408;
	st.global.u64 	[%rd4], %rd5;
$L__BB9_2:
	ret;

}
.func  (.param .b64 func_retval0) __internal_accurate_pow(
	.param .b64 __internal_accurate_pow_param_0
)
{
	.reg .pred 	%p<8>;
	.reg .b32 	%r<49>;
	.reg .b32 	%f<3>;
	.reg .b64 	%fd<109>;

	ld.param.f64 	%fd10, [__internal_accurate_pow_param_0];
	{
	.reg .b32 %temp; 
	mov.b64 	{%temp, %r46}, %fd10;
	}
	{
	.reg .b32 %temp; 
	mov.b64 	{%r45, %temp}, %fd10;
	}
	shr.u32 	%r47, %r46, 20;
	setp.gt.u32 	%p1, %r46, 1048575;
	@%p1 bra 	$L__BB10_2;
	mul.f64 	%fd11, %fd10, 0d4350000000000000;
	{
	.reg .b32 %temp; 
	mov.b64 	{%temp, %r46}, %fd11;
	}
	{
	.reg .b32 %temp; 
	mov.b64 	{%r45, %temp}, %fd11;
	}
	shr.u32 	%r16, %r46, 20;
	add.s32 	%r47, %r16, -54;
$L__BB10_2:
	add.s32 	%r48, %r47, -1023;
	and.b32  	%r17, %r46, -2146435073;
	or.b32  	%r18, %r17, 1072693248;
	mov.b64 	%fd107, {%r45, %r18};
	setp.lt.u32 	%p2, %r18, 1073127583;
	@%p2 bra 	$L__BB10_4;
	{
	.reg .b32 %temp; 
	mov.b64 	{%r19, %temp}, %fd107;
	}
	{
	.reg .b32 %temp; 
	mov.b64 	{%temp, %r20}, %fd107;
	}
	add.s32 	%r21, %r20, -1048576;
	mov.b64 	%fd107, {%r19, %r21};
	add.s32 	%r48, %r47, -1022;
$L__BB10_4:
	add.f64 	%fd12, %fd107, 0dBFF0000000000000;
	add.f64 	%fd13, %fd107, 0d3FF0000000000000;
	rcp.approx.ftz.f64 	%fd14, %fd13;
	neg.f64 	%fd15, %fd13;
	fma.rn.f64 	%fd16, %fd15, %fd14, 0d3FF0000000000000;
	fma.rn.f64 	%fd17, %fd16, %fd16, %fd16;
	fma.rn.f64 	%fd18, %fd17, %fd14, %fd14;
	mul.f64 	%fd19, %fd12, %fd18;
	fma.rn.f64 	%fd20, %fd12, %fd18, %fd19;
	mul.f64 	%fd21, %fd20, %fd20;
	fma.rn.f64 	%fd22, %fd21, 0d3EB0F5FF7D2CAFE2, 0d3ED0F5D241AD3B5A;
	fma.rn.f64 	%fd23, %fd22, %fd21, 0d3EF3B20A75488A3F;
	fma.rn.f64 	%fd24, %fd23, %fd21, 0d3F1745CDE4FAECD5;
	fma.rn.f64 	%fd25, %fd24, %fd21, 0d3F3C71C7258A578B;
	fma.rn.f64 	%fd26, %fd25, %fd21, 0d3F6249249242B910;
	fma.rn.f64 	%fd27, %fd26, %fd21, 0d3F89999999999DFB;
	sub.f64 	%fd28, %fd12, %fd20;
	add.f64 	%fd29, %fd28, %fd28;
	neg.f64 	%fd30, %fd20;
	fma.rn.f64 	%fd31, %fd30, %fd12, %fd29;
	mul.f64 	%fd32, %fd18, %fd31;
	fma.rn.f64 	%fd33, %fd21, %fd27, 0d3FB5555555555555;
	mov.f64 	%fd34, 0d3FB5555555555555;
	sub.f64 	%fd35, %fd34, %fd33;
	fma.rn.f64 	%fd36, %fd21, %fd27, %fd35;
	add.f64 	%fd37, %fd36, 0dBC46A4CB00B9E7B0;
	add.f64 	%fd38, %fd33, %fd37;
	sub.f64 	%fd39, %fd33, %fd38;
	add.f64 	%fd40, %fd37, %fd39;
	mul.rn.f64 	%fd41, %fd20, %fd20;
	neg.f64 	%fd42, %fd41;
	fma.rn.f64 	%fd43, %fd20, %fd20, %fd42;
	{
	.reg .b32 %temp; 
	mov.b64 	{%r22, %temp}, %fd32;
	}
	{
	.reg .b32 %temp; 
	mov.b64 	{%temp, %r23}, %fd32;
	}
	add.s32 	%r24, %r23, 1048576;
	mov.b64 	%fd44, {%r22, %r24};
	fma.rn.f64 	%fd45, %fd20, %fd44, %fd43;
	mul.rn.f64 	%fd46, %fd41, %fd20;
	neg.f64 	%fd47, %fd46;
	fma.rn.f64 	%fd48, %fd41, %fd20, %fd47;
	fma.rn.f64 	%fd49, %fd41, %fd32, %fd48;
	fma.rn.f64 	%fd50, %fd45, %fd20, %fd49;
	mul.rn.f64 	%fd51, %fd38, %fd46;
	neg.f64 	%fd52, %fd51;
	fma.rn.f64 	%fd53, %fd38, %fd46, %fd52;
	fma.rn.f64 	%fd54, %fd38, %fd50, %fd53;
	fma.rn.f64 	%fd55, %fd40, %fd46, %fd54;
	add.f64 	%fd56, %fd51, %fd55;
	sub.f64 	%fd57, %fd51, %fd56;
	add.f64 	%fd58, %fd55, %fd57;
	add.f64 	%fd59, %fd20, %fd56;
	sub.f64 	%fd60, %fd20, %fd59;
	add.f64 	%fd61, %fd56, %fd60;
	add.f64 	%fd62, %fd58, %fd61;
	add.f64 	%fd63, %fd32, %fd62;
	add.f64 	%fd64, %fd59, %fd63;
	sub.f64 	%fd65, %fd59, %fd64;
	add.f64 	%fd66, %fd63, %fd65;
	xor.b32  	%r25, %r48, -2147483648;
	mov.b32 	%r26, 1127219200;
	mov.b64 	%fd67, {%r25, %r26};
	mov.b32 	%r27, -2147483648;
	mov.b64 	%fd68, {%r27, %r26};
	sub.f64 	%fd69, %fd67, %fd68;
	fma.rn.f64 	%fd70, %fd69, 0d3FE62E42FEFA39EF, %fd64;
	fma.rn.f64 	%fd71, %fd69, 0dBFE62E42FEFA39EF, %fd70;
	sub.f64 	%fd72, %fd71, %fd64;
	sub.f64 	%fd73, %fd66, %fd72;
	fma.rn.f64 	%fd74, %fd69, 0d3C7ABC9E3B39803F, %fd73;
	add.f64 	%fd75, %fd70, %fd74;
	sub.f64 	%fd76, %fd70, %fd75;
	add.f64 	%fd77, %fd74, %fd76;
	mov.f64 	%fd78, 0d4000000000000000;
	{
	.reg .b32 %temp; 
	mov.b64 	{%temp, %r28}, %fd78;
	}
	{
	.reg .b32 %temp; 
	mov.b64 	{%r29, %temp}, %fd78;
	}
	shl.b32 	%r30, %r28, 1;
	setp.gt.u32 	%p3, %r30, -33554433;
	and.b32  	%r31, %r28, -15728641;
	selp.b32 	%r32, %r31, %r28, %p3;
	mov.b64 	%fd79, {%r29, %r32};
	mul.rn.f64 	%fd80, %fd75, %fd79;
	neg.f64 	%fd81, %fd80;
	fma.rn.f64 	%fd82, %fd75, %fd79, %fd81;
	fma.rn.f64 	%fd83, %fd77, %fd79, %fd82;
	add.f64 	%fd4, %fd80, %fd83;
	sub.f64 	%fd84, %fd80, %fd4;
	add.f64 	%fd5, %fd83, %fd84;
	fma.rn.f64 	%fd85, %fd4, 0d3FF71547652B82FE, 0d4338000000000000;
	{
	.reg .b32 %temp; 
	mov.b64 	{%r13, %temp}, %fd85;
	}
	mov.f64 	%fd86, 0dC338000000000000;
	add.rn.f64 	%fd87, %fd85, %fd86;
	fma.rn.f64 	%fd88, %fd87, 0dBFE62E42FEFA39EF, %fd4;
	fma.rn.f64 	%fd89, %fd87, 0dBC7ABC9E3B39803F, %fd88;
	fma.rn.f64 	%fd90, %fd89, 0d3E5ADE1569CE2BDF, 0d3E928AF3FCA213EA;
	fma.rn.f64 	%fd91, %fd90, %fd89, 0d3EC71DEE62401315;
	fma.rn.f64 	%fd92, %fd91, %fd89, 0d3EFA01997C89EB71;
	fma.rn.f64 	%fd93, %fd92, %fd89, 0d3F2A01A014761F65;
	fma.rn.f64 	%fd94, %fd93, %fd89, 0d3F56C16C1852B7AF;
	fma.rn.f64 	%fd95, %fd94, %fd89, 0d3F81111111122322;
	fma.rn.f64 	%fd96, %fd95, %fd89, 0d3FA55555555502A1;
	fma.rn.f64 	%fd97, %fd96, %fd89, 0d3FC5555555555511;
	fma.rn.f64 	%fd98, %fd97, %fd89, 0d3FE000000000000B;
	fma.rn.f64 	%fd99, %fd98, %fd89, 0d3FF0000000000000;
	fma.rn.f64 	%fd100, %fd99, %fd89, 0d3FF0000000000000;
	{
	.reg .b32 %temp; 
	mov.b64 	{%r14, %temp}, %fd100;
	}
	{
	.reg .b32 %temp; 
	mov.b64 	{%temp, %r15}, %fd100;
	}
	shl.b32 	%r33, %r13, 20;
	add.s32 	%r34, %r33, %r15;
	mov.b64 	%fd108, {%r14, %r34};
	{
	.reg .b32 %temp; 
	mov.b64 	{%temp, %r35}, %fd4;
	}
	mov.b32 	%f2, %r35;
	abs.f32 	%f1, %f2;
	setp.lt.f32 	%p4, %f1, 0f4086232B;
	@%p4 bra 	$L__BB10_7;
	setp.lt.f64 	%p5, %fd4, 0d0000000000000000;
	add.f64 	%fd101, %fd4, 0d7FF0000000000000;
	selp.f64 	%fd108, 0d0000000000000000, %fd101, %p5;
	setp.geu.f32 	%p6, %f1, 0f40874800;
	@%p6 bra 	$L__BB10_7;
	shr.u32 	%r36, %r13, 31;
	add.s32 	%r37, %r13, %r36;
	shr.s32 	%r38, %r37, 1;
	shl.b32 	%r39, %r38, 20;
	add.s32 	%r40, %r15, %r39;
	mov.b64 	%fd102, {%r14, %r40};
	sub.s32 	%r41, %r13, %r38;
	shl.b32 	%r42, %r41, 20;
	add.s32 	%r43, %r42, 1072693248;
	mov.b32 	%r44, 0;
	mov.b64 	%fd103, {%r44, %r43};
	mul.f64 	%fd108, %fd103, %fd102;
$L__BB10_7:
	abs.f64 	%fd104, %fd108;
	setp.eq.f64 	%p7, %fd104, 0d7FF0000000000000;
	fma.rn.f64 	%fd105, %fd108, %fd5, %fd108;
	selp.f64 	%fd106, %fd108, %fd105, %p7;
	st.param.f64 	[func_retval0], %fd106;
	ret;

}


// ===== COMPILED SASS (sm_100) =====

	.target	sm_100

	.elftype	@"ET_EXEC"


//--------------------- .note.nv.tkinfo           --------------------------
	.section	.note.nv.tkinfo,"",@"SHT_NOTE"
	.sectionflags	@"SHF_NOTE_NV_TKINFO"
	.tkinfo
        /*0018*/ 	.word	0x00000002
        /*0030*/ 	.string	""
        /*0030*/ 	.string	"ptxas"
        /*0030*/ 	.string	"Cuda compilation tools, release 13.0, V13.0.88"
        /*0030*/ 	.string	"Build cuda_13.0.r13.0/compiler.36424714_0"
        /*0030*/ 	.string	"-arch sm_100 -m 64 "



//--------------------- .note.nv.cuinfo           --------------------------
	.section	.note.nv.cuinfo,"",@"SHT_NOTE"
	.sectionflags	@"SHF_NOTE_NV_CUINFO"
        /*0018*/ 	.short	0x0002
        /*001a*/ 	.short	0x0064
        /*001c*/ 	.short	0x0082
	.zero		2


//--------------------- .nv.info                  --------------------------
	.section	.nv.info,"",@"SHT_CUDA_INFO"
	.align	4


	//----- nvinfo : EIATTR_REGCOUNT
	.align		4
        /*0000*/ 	.byte	0x04, 0x2f
        /*0002*/ 	.short	(.L_1 - .L_0)
	.align		4
.L_0:
        /*0004*/ 	.word	index@(_Z16initialize_blockPdS_S_S_)
        /*0008*/ 	.word	0x0000000e


	//----- nvinfo : EIATTR_FRAME_SIZE
	.align		4
.L_1:
        /*000c*/ 	.byte	0x04, 0x11
        /*000e*/ 	.short	(.L_3 - .L_2)
	.align		4
.L_2:
        /*0010*/ 	.word	index@(_Z16initialize_blockPdS_S_S_)
        /*0014*/ 	.word	0x00000000


	//----- nvinfo : EIATTR_REGCOUNT
	.align		4
.L_3:
        /*0018*/ 	.byte	0x04, 0x2f
        /*001a*/ 	.short	(.L_5 - .L_4)
	.align		4
.L_4:
        /*001c*/ 	.word	index@(_Z16build_up_b_blockPdS_S_dddd)
        /*0020*/ 	.word	0x00000020


	//----- nvinfo : EIATTR_FRAME_SIZE
	.align		4
.L_5:
        /*0024*/ 	.byte	0x04, 0x11
        /*0026*/ 	.short	(.L_7 - .L_6)
	.align		4
.L_6:
        /*0028*/ 	.word	index@($_Z16build_up_b_blockPdS_S_dddd$__internal_accurate_pow)
        /*002c*/ 	.word	0x00000000


	//----- nvinfo : EIATTR_FRAME_SIZE
	.align		4
.L_7:
        /*0030*/ 	.byte	0x04, 0x11
        /*0032*/ 	.short	(.L_9 - .L_8)
	.align		4
.L_8:
        /*0034*/ 	.word	index@($__internal_3_$__cuda_sm20_div_rn_f64_full)
        /*0038*/ 	.word	0x00000000


	//----- nvinfo : EIATTR_FRAME_SIZE
	.align		4
.L_9:
        /*003c*/ 	.byte	0x04, 0x11
        /*003e*/ 	.short	(.L_11 - .L_10)
	.align		4
.L_10:
        /*0040*/ 	.word	index@($__internal_2_$__cuda_sm20_dblrcp_rn_slowpath_v3)
        /*0044*/ 	.word	0x00000000


	//----- nvinfo : EIATTR_FRAME_SIZE
	.align		4
.L_11:
        /*0048*/ 	.byte	0x04, 0x11
        /*004a*/ 	.short	(.L_13 - .L_12)
	.align		4
.L_12:
        /*004c*/ 	.word	index@(_Z16build_up_b_blockPdS_S_dddd)
        /*0050*/ 	.word	0x00000000


	//----- nvinfo : EIATTR_REGCOUNT
	.align		4
.L_13:
        /*0054*/ 	.byte	0x04, 0x2f
        /*0056*/ 	.short	(.L_15 - .L_14)
	.align		4
.L_14:
        /*0058*/ 	.word	index@(_Z22pressure_poisson_blockPdS_S_ddd)
        /*005c*/ 	.word	0x00000020


	//----- nvinfo : EIATTR_FRAME_SIZE
	.align		4
.L_15:
        /*0060*/ 	.byte	0x04, 0x11
        /*0062*/ 	.short	(.L_17 - .L_16)
	.align		4
.L_16:
        /*0064*/ 	.word	index@($_Z22pressure_poisson_blockPdS_S_ddd$__internal_accurate_pow)
        /*0068*/ 	.word	0x00000000


	//----- nvinfo : EIATTR_FRAME_SIZE
	.align		4
.L_17:
        /*006c*/ 	.byte	0x04, 0x11
        /*006e*/ 	.short	(.L_19 - .L_18)
	.align		4
.L_18:
        /*0070*/ 	.word	index@($__internal_1_$__cuda_sm20_div_rn_f64_full)
        /*0074*/ 	.word	0x00000000


	//----- nvinfo : EIATTR_FRAME_SIZE
	.align		4
.L_19:
        /*0078*/ 	.byte	0x04, 0x11
        /*007a*/ 	.short	(.L_21 - .L_20)
	.align		4
.L_20:
        /*007c*/ 	.word	index@(_Z22pressure_poisson_blockPdS_S_ddd)
        /*0080*/ 	.word	0x00000000


	//----- nvinfo : EIATTR_REGCOUNT
	.align		4
.L_21:
        /*0084*/ 	.byte	0x04, 0x2f
        /*0086*/ 	.short	(.L_23 - .L_22)
	.align		4
.L_22:
        /*0088*/ 	.word	index@(_Z10copy_blockPdS_)
        /*008c*/ 	.word	0x0000000a


	//----- nvinfo : EIATTR_FRAME_SIZE
	.align		4
.L_23:
        /*0090*/ 	.byte	0x04, 0x11
        /*0092*/ 	.short	(.L_25 - .L_24)
	.align		4
.L_24:
        /*0094*/ 	.word	index@(_Z10copy_blockPdS_)
        /*0098*/ 	.word	0x00000000


	//----- nvinfo : EIATTR_REGCOUNT
	.align		4
.L_25:
        /*009c*/ 	.byte	0x04, 0x2f
        /*009e*/ 	.short	(.L_27 - .L_26)
	.align		4
.L_26:
        /*00a0*/ 	.word	index@(_Z16boundary_p_blockPd)
        /*00a4*/ 	.word	0x0000000c


	//----- nvinfo : EIATTR_FRAME_SIZE
	.align		4
.L_27:
        /*00a8*/ 	.byte	0x04, 0x11
        /*00aa*/ 	.short	(.L_29 - .L_28)
	.align		4
.L_28:
        /*00ac*/ 	.word	index@(_Z16boundary_p_blockPd)
        /*00b0*/ 	.word	0x00000000


	//----- nvinfo : EIATTR_REGCOUNT
	.align		4
.L_29:
        /*00b4*/ 	.byte	0x04, 0x2f
        /*00b6*/ 	.short	(.L_31 - .L_30)
	.align		4
.L_30:
        /*00b8*/ 	.word	index@(_Z17cavity_flow_blockPdS_dddS_ddS_S_)
        /*00bc*/ 	.word	0x0000002e


	//----- nvinfo : EIATTR_FRAME_SIZE
	.align		4
.L_31:
        /*00c0*/ 	.byte	0x04, 0x11
        /*00c2*/ 	.short	(.L_33 - .L_32)
	.align		4
.L_32:
        /*00c4*/ 	.word	index@($_Z17cavity_flow_blockPdS_dddS_ddS_S_$__internal_accurate_pow)
        /*00c8*/ 	.word	0x00000000


	//----- nvinfo : EIATTR_FRAME_SIZE
	.align		4
.L_33:
        /*00cc*/ 	.byte	0x04, 0x11
        /*00ce*/ 	.short	(.L_35 - .L_34)
	.align		4
.L_34:
        /*00d0*/ 	.word	index@($__internal_0_$__cuda_sm20_div_rn_f64_full)
        /*00d4*/ 	.word	0x00000000


	//----- nvinfo : EIATTR_FRAME_SIZE
	.align		4
.L_35:
        /*00d8*/ 	.byte	0x04, 0x11
        /*00da*/ 	.short	(.L_37 - .L_36)
	.align		4
.L_36:
        /*00dc*/ 	.word	index@(_Z17cavity_flow_blockPdS_dddS_ddS_S_)
        /*00e0*/ 	.word	0x00000000


	//----- nvinfo : EIATTR_REGCOUNT
	.align		4
.L_37:
        /*00e4*/ 	.byte	0x04, 0x2f
        /*00e6*/ 	.short	(.L_39 - .L_38)
	.align		4
.L_38:
        /*00e8*/ 	.word	index@(_Z17boundary_c1_blockPd)
        /*00ec*/ 	.word	0x00000008


	//----- nvinfo : EIATTR_FRAME_SIZE
	.align		4
.L_39:
        /*00f0*/ 	.byte	0x04, 0x11
        /*00f2*/ 	.short	(.L_41 - .L_40)
	.align		4
.L_40:
        /*00f4*/ 	.word	index@(_Z17boundary_c1_blockPd)
        /*00f8*/ 	.word	0x00000000


	//----- nvinfo : EIATTR_REGCOUNT
	.align		4
.L_41:
        /*00fc*/ 	.byte	0x04, 0x2f
        /*00fe*/ 	.short	(.L_43 - .L_42)
	.align		4
.L_42:
        /*0100*/ 	.word	index@(_Z17boundary_c2_blockPd)
        /*0104*/ 	.word	0x00000008


	//----- nvinfo : EIATTR_FRAME_SIZE
	.align		4
.L_43:
        /*0108*/ 	.byte	0x04, 0x11
        /*010a*/ 	.short	(.L_45 - .L_44)
	.align		4
.L_44:
        /*010c*/ 	.word	index@(_Z17boundary_c2_blockPd)
        /*0110*/ 	.word	0x00000000


	//----- nvinfo : EIATTR_REGCOUNT
	.align		4
.L_45:
        /*0114*/ 	.byte	0x04, 0x2f
        /*0116*/ 	.short	(.L_47 - .L_46)
	.align		4
.L_46:
        /*0118*/ 	.word	index@(_Z17boundary_c3_blockPd)
        /*011c*/ 	.word	0x00000008


	//----- nvinfo : EIATTR_FRAME_SIZE
	.align		4
.L_47:
        /*0120*/ 	.byte	0x04, 0x11
        /*0122*/ 	.short	(.L_49 - .L_48)
	.align		4
.L_48:
        /*0124*/ 	.word	index@(_Z17boundary_c3_blockPd)
        /*0128*/ 	.word	0x00000000


	//----- nvinfo : EIATTR_REGCOUNT
	.align		4
.L_49:
        /*012c*/ 	.byte	0x04, 0x2f
        /*012e*/ 	.short	(.L_51 - .L_50)
	.align		4
.L_50:
        /*0130*/ 	.word	index@(_Z17boundary_c4_blockPd)
        /*0134*/ 	.word	0x0000000a


	//----- nvinfo : EIATTR_FRAME_SIZE
	.align		4
.L_51:
        /*0138*/ 	.byte	0x04, 0x11
        /*013a*/ 	.short	(.L_53 - .L_52)
	.align		4
.L_52:
        /*013c*/ 	.word	index@(_Z17boundary_c4_blockPd)
        /*0140*/ 	.word	0x00000000


	//----- nvinfo : EIATTR_MIN_STACK_SIZE
	.align		4
.L_53:
        /*0144*/ 	.byte	0x04, 0x12
        /*0146*/ 	.short	(.L_55 - .L_54)
	.align		4
.L_54:
        /*0148*/ 	.word	index@(_Z17boundary_c4_blockPd)
        /*014c*/ 	.word	0x00000000


	//----- nvinfo : EIATTR_MIN_STACK_SIZE
	.align		4
.L_55:
        /*0150*/ 	.byte	0x04, 0x12
        /*0152*/ 	.short	(.L_57 - .L_56)
	.align		4
.L_56:
        /*0154*/ 	.word	index@(_Z17boundary_c3_blockPd)
        /*0158*/ 	.word	0x00000000


	//----- nvinfo : EIATTR_MIN_STACK_SIZE
	.align		4
.L_57:
        /*015c*/ 	.byte	0x04, 0x12
        /*015e*/ 	.short	(.L_59 - .L_58)
	.align		4
.L_58:
        /*0160*/ 	.word	index@(_Z17boundary_c2_blockPd)
        /*0164*/ 	.word	0x00000000


	//----- nvinfo : EIATTR_MIN_STACK_SIZE
	.align		4
.L_59:
        /*0168*/ 	.byte	0x04, 0x12
        /*016a*/ 	.short	(.L_61 - .L_60)
	.align		4
.L_60:
        /*016c*/ 	.word	index@(_Z17boundary_c1_blockPd)
        /*0170*/ 	.word	0x00000000


	//----- nvinfo : EIATTR_MIN_STACK_SIZE
	.align		4
.L_61:
        /*0174*/ 	.byte	0x04, 0x12
        /*0176*/ 	.short	(.L_63 - .L_62)
	.align		4
.L_62:
        /*0178*/ 	.word	index@(_Z17cavity_flow_blockPdS_dddS_ddS_S_)
        /*017c*/ 	.word	0x00000000


	//----- nvinfo : EIATTR_MIN_STACK_SIZE
	.align		4
.L_63:
        /*0180*/ 	.byte	0x04, 0x12
        /*0182*/ 	.short	(.L_65 - .L_64)
	.align		4
.L_64:
        /*0184*/ 	.word	index@(_Z16boundary_p_blockPd)
        /*0188*/ 	.word	0x00000000


	//----- nvinfo : EIATTR_MIN_STACK_SIZE
	.align		4
.L_65:
        /*018c*/ 	.byte	0x04, 0x12
        /*018e*/ 	.short	(.L_67 - .L_66)
	.align		4
.L_66:
        /*0190*/ 	.word	index@(_Z10copy_blockPdS_)
        /*0194*/ 	.word	0x00000000


	//----- nvinfo : EIATTR_MIN_STACK_SIZE
	.align		4
.L_67:
        /*0198*/ 	.byte	0x04, 0x12
        /*019a*/ 	.short	(.L_69 - .L_68)
	.align		4
.L_68:
        /*019c*/ 	.word	index@(_Z22pressure_poisson_blockPdS_S_ddd)
        /*01a0*/ 	.word	0x00000000


	//----- nvinfo : EIATTR_MIN_STACK_SIZE
	.align		4
.L_69:
        /*01a4*/ 	.byte	0x04, 0x12
        /*01a6*/ 	.short	(.L_71 - .L_70)
	.align		4
.L_70:
        /*01a8*/ 	.word	index@(_Z16build_up_b_blockPdS_S_dddd)
        /*01ac*/ 	.word	0x00000000


	//----- nvinfo : EIATTR_MIN_STACK_SIZE
	.align		4
.L_71:
        /*01b0*/ 	.byte	0x04, 0x12
        /*01b2*/ 	.short	(.L_73 - .L_72)
	.align		4
.L_72:
        /*01b4*/ 	.word	index@(_Z16initialize_blockPdS_S_S_)
        /*01b8*/ 	.word	0x00000000
.L_73:


//--------------------- .nv.compat                --------------------------
	.section	.nv.compat,"",@"SHT_CUDA_COMPAT_INFO"
	.align	4
        /*0000*/ 	.byte	0x02, 0x09, 0x00, 0x00, 0x02, 0x02, 0x01, 0x00, 0x02, 0x05, 0x05, 0x00, 0x03, 0x07, 0x01, 0x01
        /*0010*/ 	.byte	0x02, 0x03, 0x00, 0x00, 0x02, 0x06, 0x01, 0x00, 0x04, 0x0b, 0x08, 0x00, 0x01, 0x00, 0x00, 0x00
        /*0020*/ 	.byte	0x00, 0x00, 0x00, 0x00


//--------------------- .nv.info._Z17boundary_c4_blockPd --------------------------
	.section	.nv.info._Z17boundary_c4_blockPd,"",@"SHT_CUDA_INFO"
	.sectionflags	@""
	.align	4


	//----- nvinfo : EIATTR_CUDA_API_VERSION
	.align		4
        /*0000*/ 	.byte	0x04, 0x37
        /*0002*/ 	.short	(.L_75 - .L_74)
.L_74:
        /*0004*/ 	.word	0x00000082


	//----- nvinfo : EIATTR_KPARAM_INFO
	.align		4
.L_75:
        /*0008*/ 	.byte	0x04, 0x17
        /*000a*/ 	.short	(.L_77 - .L_76)
.L_76:
        /*000c*/ 	.word	0x00000000
        /*0010*/ 	.short	0x0000
        /*0012*/ 	.short	0x0000
        /*0014*/ 	.byte	0x00, 0xf5, 0x21, 0x00


	//----- nvinfo : EIATTR_SPARSE_MMA_MASK
	.align		4
.L_77:
        /*0018*/ 	.byte	0x03, 0x50
        /*001a*/ 	.short	0x0000


	//----- nvinfo : EIATTR_MAXREG_COUNT
	.align		4
        /*001c*/ 	.byte	0x03, 0x1b
        /*001e*/ 	.short	0x00ff


	//----- nvinfo : EIATTR_MERCURY_ISA_VERSION
	.align		4
        /*0020*/ 	.byte	0x03, 0x5f
        /*0022*/ 	.short	0x0101


	//----- nvinfo : EIATTR_VRC_CTA_INIT_COUNT
	.align		4
        /*0024*/ 	.byte	0x02, 0x4a
	.zero		1
	.zero		1


	//----- nvinfo : EIATTR_EXIT_INSTR_OFFSETS
	.align		4
        /*0028*/ 	.byte	0x04, 0x1c
        /*002a*/ 	.short	(.L_79 - .L_78)


	//   ....[0]....
.L_78:
        /*002c*/ 	.word	0x00000070


	//   ....[1]....
        /*0030*/ 	.word	0x000000e0


	//----- nvinfo : EIATTR_CBANK_PARAM_SIZE
	.align		4
.L_79:
        /*0034*/ 	.byte	0x03, 0x19
        /*0036*/ 	.short	0x0008


	//----- nvinfo : EIATTR_PARAM_CBANK
	.align		4
        /*0038*/ 	.byte	0x04, 0x0a
        /*003a*/ 	.short	(.L_81 - .L_80)
	.align		4
.L_80:
        /*003c*/ 	.word	index@(.nv.constant0._Z17boundary_c4_blockPd)
        /*0040*/ 	.short	0x0380
        /*0042*/ 	.short	0x0008


	//----- nvinfo : EIATTR_SW_WAR
	.align		4
.L_81:
        /*0044*/ 	.byte	0x04, 0x36
        /*0046*/ 	.short	(.L_83 - .L_82)
.L_82:
        /*0048*/ 	.word	0x00000008
.L_83:


//--------------------- .nv.info._Z17boundary_c3_blockPd --------------------------
	.section	.nv.info._Z17boundary_c3_blockPd,"",@"SHT_CUDA_INFO"
	.sectionflags	@""
	.align	4


	//----- nvinfo : EIATTR_CUDA_API_VERSION
	.align		4
        /*0000*/ 	.byte	0x04, 0x37
        /*0002*/ 	.short	(.L_85 - .L_84)
.L_84:
        /*0004*/ 	.word	0x00000082


	//----- nvinfo : EIATTR_KPARAM_INFO
	.align		4
.L_85:
        /*0008*/ 	.byte	0x04, 0x17
        /*000a*/ 	.short	(.L_87 - .L_86)
.L_86:
        /*000c*/ 	.word	0x00000000
        /*0010*/ 	.short	0x0000
        /*0012*/ 	.short	0x0000
        /*0014*/ 	.byte	0x00, 0xf5, 0x21, 0x00


	//----- nvinfo : EIATTR_SPARSE_MMA_MASK
	.align		4
.L_87:
        /*0018*/ 	.byte	0x03, 0x50
        /*001a*/ 	.short	0x0000


	//----- nvinfo : EIATTR_MAXREG_COUNT
	.align		4
        /*001c*/ 	.byte	0x03, 0x1b
        /*001e*/ 	.short	0x00ff


	//----- nvinfo : EIATTR_MERCURY_ISA_VERSION
	.align		4
        /*0020*/ 	.byte	0x03, 0x5f
        /*0022*/ 	.short	0x0101


	//----- nvinfo : EIATTR_VRC_CTA_INIT_COUNT
	.align		4
        /*0024*/ 	.byte	0x02, 0x4a
	.zero		1
	.zero		1


	//----- nvinfo : EIATTR_EXIT_INSTR_OFFSETS
	.align		4
        /*0028*/ 	.byte	0x04, 0x1c
        /*002a*/ 	.short	(.L_89 - .L_88)


	//   ....[0]....
.L_88:
        /*002c*/ 	.word	0x00000060


	//   ....[1]....
        /*0030*/ 	.word	0x000000f0


	//   ....[2]....
        /*0034*/ 	.word	0x00000130


	//   ....[3]....
        /*0038*/ 	.word	0x00000170


	//----- nvinfo : EIATTR_CRS_STACK_SIZE
	.align		4
.L_89:
        /*003c*/ 	.byte	0x04, 0x1e
        /*003e*/ 	.short	(.L_91 - .L_90)
.L_90:
        /*0040*/ 	.word	0x00000000


	//----- nvinfo : EIATTR_CBANK_PARAM_SIZE
	.align		4
.L_91:
        /*0044*/ 	.byte	0x03, 0x19
        /*0046*/ 	.short	0x0008


	//----- nvinfo : EIATTR_PARAM_CBANK
	.align		4
        /*0048*/ 	.byte	0x04, 0x0a
        /*004a*/ 	.short	(.L_93 - .L_92)
	.align		4
.L_92:
        /*004c*/ 	.word	index@(.nv.constant0._Z17boundary_c3_blockPd)
        /*0050*/ 	.short	0x0380
        /*0052*/ 	.short	0x0008


	//----- nvinfo : EIATTR_SW_WAR
	.align		4
.L_93:
        /*0054*/ 	.byte	0x04, 0x36
        /*0056*/ 	.short	(.L_95 - .L_94)
.L_94:
        /*0058*/ 	.word	0x00000008
.L_95:


//--------------------- .nv.info._Z17boundary_c2_blockPd --------------------------
	.section	.nv.info._Z17boundary_c2_blockPd,"",@"SHT_CUDA_INFO"
	.sectionflags	@""
	.align	4


	//----- nvinfo : EIATTR_CUDA_API_VERSION
	.align		4
        /*0000*/ 	.byte	0x04, 0x37
        /*0002*/ 	.short	(.L_97 - .L_96)
.L_96:
        /*0004*/ 	.word	0x00000082


	//----- nvinfo : EIATTR_KPARAM_INFO
	.align		4
.L_97:
        /*0008*/ 	.byte	0x04, 0x17
        /*000a*/ 	.short	(.L_99 - .L_98)
.L_98:
        /*000c*/ 	.word	0x00000000
        /*0010*/ 	.short	0x0000
        /*0012*/ 	.short	0x0000
        /*0014*/ 	.byte	0x00, 0xf5, 0x21, 0x00


	//----- nvinfo : EIATTR_SPARSE_MMA_MASK
	.align		4
.L_99:
        /*0018*/ 	.byte	0x03, 0x50
        /*001a*/ 	.short	0x0000


	//----- nvinfo : EIATTR_MAXREG_COUNT
	.align		4
        /*001c*/ 	.byte	0x03, 0x1b
        /*001e*/ 	.short	0x00ff


	//----- nvinfo : EIATTR_MERCURY_ISA_VERSION
	.align		4
        /*0020*/ 	.byte	0x03, 0x5f
        /*0022*/ 	.short	0x0101


	//----- nvinfo : EIATTR_VRC_CTA_INIT_COUNT
	.align		4
        /*0024*/ 	.byte	0x02, 0x4a
	.zero		1
	.zero		1


	//----- nvinfo : EIATTR_EXIT_INSTR_OFFSETS
	.align		4
        /*0028*/ 	.byte	0x04, 0x1c
        /*002a*/ 	.short	(.L_101 - .L_100)


	//   ....[0]....
.L_100:
        /*002c*/ 	.word	0x00000070


	//   ....[1]....
        /*0030*/ 	.word	0x000000c0


	//----- nvinfo : EIATTR_CBANK_PARAM_SIZE
	.align		4
.L_101:
        /*0034*/ 	.byte	0x03, 0x19
        /*0036*/ 	.short	0x0008


	//----- nvinfo : EIATTR_PARAM_CBANK
	.align		4
        /*0038*/ 	.byte	0x04, 0x0a
        /*003a*/ 	.short	(.L_103 - .L_102)
	.align		4
.L_102:
        /*003c*/ 	.word	index@(.nv.constant0._Z17boundary_c2_blockPd)
        /*0040*/ 	.short	0x0380
        /*0042*/ 	.short	0x0008


	//----- nvinfo : EIATTR_SW_WAR
	.align		4
.L_103:
        /*0044*/ 	.byte	0x04, 0x36
        /*0046*/ 	.short	(.L_105 - .L_104)
.L_104:
        /*0048*/ 	.word	0x00000008
.L_105:


//--------------------- .nv.info._Z17boundary_c1_blockPd --------------------------
	.section	.nv.info._Z17boundary_c1_blockPd,"",@"SHT_CUDA_INFO"
	.sectionflags	@""
	.align	4


	//----- nvinfo : EIATTR_CUDA_API_VERSION
	.align		4
        /*0000*/ 	.byte	0x04, 0x37
        /*0002*/ 	.short	(.L_107 - .L_106)
.L_106:
        /*0004*/ 	.word	0x00000082


	//----- nvinfo : EIATTR_KPARAM_INFO
	.align		4
.L_107:
        /*0008*/ 	.byte	0x04, 0x17
        /*000a*/ 	.short	(.L_109 - .L_108)
.L_108:
        /*000c*/ 	.word	0x00000000
        /*0010*/ 	.short	0x0000
        /*0012*/ 	.short	0x0000
        /*0014*/ 	.byte	0x00, 0xf5, 0x21, 0x00


	//----- nvinfo : EIATTR_SPARSE_MMA_MASK
	.align		4
.L_109:
        /*0018*/ 	.byte	0x03, 0x50
        /*001a*/ 	.short	0x0000


	//----- nvinfo : EIATTR_MAXREG_COUNT
	.align		4
        /*001c*/ 	.byte	0x03, 0x1b
        /*001e*/ 	.short	0x00ff


	//----- nvinfo : EIATTR_MERCURY_ISA_VERSION
	.align		4
        /*0020*/ 	.byte	0x03, 0x5f
        /*0022*/ 	.short	0x0101


	//----- nvinfo : EIATTR_VRC_CTA_INIT_COUNT
	.align		4
        /*0024*/ 	.byte	0x02, 0x4a
	.zero		1
	.zero		1


	//----- nvinfo : EIATTR_EXIT_INSTR_OFFSETS
	.align		4
        /*0028*/ 	.byte	0x04, 0x1c
        /*002a*/ 	.short	(.L_111 - .L_110)


	//   ....[0]....
.L_110:
        /*002c*/ 	.word	0x00000060


	//   ....[1]....
        /*0030*/ 	.word	0x000000b0


	//----- nvinfo : EIATTR_CBANK_PARAM_SIZE
	.align		4
.L_111:
        /*0034*/ 	.byte	0x03, 0x19
        /*0036*/ 	.short	0x0008


	//----- nvinfo : EIATTR_PARAM_CBANK
	.align		4
        /*0038*/ 	.byte	0x04, 0x0a
        /*003a*/ 	.short	(.L_113 - .L_112)
	.align		4
.L_112:
        /*003c*/ 	.word	index@(.nv.constant0._Z17boundary_c1_blockPd)
        /*0040*/ 	.short	0x0380
        /*0042*/ 	.short	0x0008


	//----- nvinfo : EIATTR_SW_WAR
	.align		4
.L_113:
        /*0044*/ 	.byte	0x04, 0x36
        /*0046*/ 	.short	(.L_115 - .L_114)
.L_114:
        /*0048*/ 	.word	0x00000008
.L_115:


//--------------------- .nv.info._Z17cavity_flow_blockPdS_dddS_ddS_S_ --------------------------
	.section	.nv.info._Z17cavity_flow_blockPdS_dddS_ddS_S_,"",@"SHT_CUDA_INFO"
	.sectionflags	@""
	.align	4


	//----- nvinfo : EIATTR_CUDA_API_VERSION
	.align		4
        /*0000*/ 	.byte	0x04, 0x37
        /*0002*/ 	.short	(.L_117 - .L_116)
.L_116:
        /*0004*/ 	.word	0x00000082


	//----- nvinfo : EIATTR_KPARAM_INFO
	.align		4
.L_117:
        /*0008*/ 	.byte	0x04, 0x17
        /*000a*/ 	.short	(.L_119 - .L_118)
.L_118:
        /*000c*/ 	.word	0x00000000
        /*0010*/ 	.short	0x0009
        /*0012*/ 	.short	0x0048
        /*0014*/ 	.byte	0x00, 0xf5, 0x21, 0x00


	//----- nvinfo : EIATTR_KPARAM_INFO
	.align		4
.L_119:
        /*0018*/ 	.byte	0x04, 0x17
        /*001a*/ 	.short	(.L_121 - .L_120)
.L_120:
        /*001c*/ 	.word	0x00000000
        /*0020*/ 	.short	0x0008
        /*0022*/ 	.short	0x0040
        /*0024*/ 	.byte	0x00, 0xf5, 0x21, 0x00


	//----- nvinfo : EIATTR_KPARAM_INFO
	.align		4
.L_121:
        /*0028*/ 	.byte	0x04, 0x17
        /*002a*/ 	.short	(.L_123 - .L_122)
.L_122:
        /*002c*/ 	.word	0x00000000
        /*0030*/ 	.short	0x0007
        /*0032*/ 	.short	0x0038
        /*0034*/ 	.byte	0x00, 0xf0, 0x21, 0x00


	//----- nvinfo : EIATTR_KPARAM_INFO
	.align		4
.L_123:
        /*0038*/ 	.byte	0x04, 0x17
        /*003a*/ 	.short	(.L_125 - .L_124)
.L_124:
        /*003c*/ 	.word	0x00000000
        /*0040*/ 	.short	0x0006
        /*0042*/ 	.short	0x0030
        /*0044*/ 	.byte	0x00, 0xf0, 0x21, 0x00


	//----- nvinfo : EIATTR_KPARAM_INFO
	.align		4
.L_125:
        /*0048*/ 	.byte	0x04, 0x17
        /*004a*/ 	.short	(.L_127 - .L_126)
.L_126:
        /*004c*/ 	.word	0x00000000
        /*0050*/ 	.short	0x0005
        /*0052*/ 	.short	0x0028
        /*0054*/ 	.byte	0x00, 0xf5, 0x21, 0x00


	//----- nvinfo : EIATTR_KPARAM_INFO
	.align		4
.L_127:
        /*0058*/ 	.byte	0x04, 0x17
        /*005a*/ 	.short	(.L_129 - .L_128)
.L_128:
        /*005c*/ 	.word	0x00000000
        /*0060*/ 	.short	0x0004
        /*0062*/ 	.short	0x0020
        /*0064*/ 	.byte	0x00, 0xf0, 0x21, 0x00


	//----- nvinfo : EIATTR_KPARAM_INFO
	.align		4
.L_129:
        /*0068*/ 	.byte	0x04, 0x17
        /*006a*/ 	.short	(.L_131 - .L_130)
.L_130:
        /*006c*/ 	.word	0x00000000
        /*0070*/ 	.short	0x0003
        /*0072*/ 	.short	0x0018
        /*0074*/ 	.byte	0x00, 0xf0, 0x21, 0x00


	//----- nvinfo : EIATTR_KPARAM_INFO
	.align		4
.L_131:
        /*0078*/ 	.byte	0x04, 0x17
        /*007a*/ 	.short	(.L_133 - .L_132)
.L_132:
        /*007c*/ 	.word	0x00000000
        /*0080*/ 	.short	0x0002
        /*0082*/ 	.short	0x0010
        /*0084*/ 	.byte	0x00, 0xf0, 0x21, 0x00


	//----- nvinfo : EIATTR_KPARAM_INFO
	.align		4
.L_133:
        /*0088*/ 	.byte	0x04, 0x17
        /*008a*/ 	.short	(.L_135 - .L_134)
.L_134:
        /*008c*/ 	.word	0x00000000
        /*0090*/ 	.short	0x0001
        /*0092*/ 	.short	0x0008
        /*0094*/ 	.byte	0x00, 0xf5, 0x21, 0x00


	//----- nvinfo : EIATTR_KPARAM_INFO
	.align		4
.L_135:
        /*0098*/ 	.byte	0x04, 0x17
        /*009a*/ 	.short	(.L_137 - .L_136)
.L_136:
        /*009c*/ 	.word	0x00000000
        /*00a0*/ 	.short	0x0000
        /*00a2*/ 	.short	0x0000
        /*00a4*/ 	.byte	0x00, 0xf5, 0x21, 0x00


	//----- nvinfo : EIATTR_SPARSE_MMA_MASK
	.align		4
.L_137:
        /*00a8*/ 	.byte	0x03, 0x50
        /*00aa*/ 	.short	0x0000


	//----- nvinfo : EIATTR_MAXREG_COUNT
	.align		4
        /*00ac*/ 	.byte	0x03, 0x1b
        /*00ae*/ 	.short	0x00ff


	//----- nvinfo : EIATTR_MERCURY_ISA_VERSION
	.align		4
        /*00b0*/ 	.byte	0x03, 0x5f
        /*00b2*/ 	.short	0x0101


	//----- nvinfo : EIATTR_VRC_CTA_INIT_COUNT
	.align		4
        /*00b4*/ 	.byte	0x02, 0x4a
	.zero		1
	.zero		1


	//----- nvinfo : EIATTR_EXIT_INSTR_OFFSETS
	.align		4
        /*00b8*/ 	.byte	0x04, 0x1c
        /*00ba*/ 	.short	(.L_139 - .L_138)


	//   ....[0]....
.L_138:
        /*00bc*/ 	.word	0x00000070


	//   ....[1]....
        /*00c0*/ 	.word	0x00000190


	//   ....[2]....
        /*00c4*/ 	.word	0x000001b0


	//   ....[3]....
        /*00c8*/ 	.word	0x00001600


	//----- nvinfo : EIATTR_CRS_STACK_SIZE
	.align		4
.L_139:
        /*00cc*/ 	.byte	0x04, 0x1e
        /*00ce*/ 	.short	(.L_141 - .L_140)
.L_140:
        /*00d0*/ 	.word	0x00000000


	//----- nvinfo : EIATTR_CBANK_PARAM_SIZE
	.align		4
.L_141:
        /*00d4*/ 	.byte	0x03, 0x19
        /*00d6*/ 	.short	0x0050


	//----- nvinfo : EIATTR_PARAM_CBANK
	.align		4
        /*00d8*/ 	.byte	0x04, 0x0a
        /*00da*/ 	.short	(.L_143 - .L_142)
	.align		4
.L_142:
        /*00dc*/ 	.word	index@(.nv.constant0._Z17cavity_flow_blockPdS_dddS_ddS_S_)
        /*00e0*/ 	.short	0x0380
        /*00e2*/ 	.short	0x0050


	//----- nvinfo : EIATTR_SW_WAR
	.align		4
.L_143:
        /*00e4*/ 	.byte	0x04, 0x36
        /*00e6*/ 	.short	(.L_145 - .L_144)
.L_144:
        /*00e8*/ 	.word	0x00000008
.L_145:


//--------------------- .nv.info._Z16boundary_p_blockPd --------------------------
	.section	.nv.info._Z16boundary_p_blockPd,"",@"SHT_CUDA_INFO"
	.sectionflags	@""
	.align	4


	//----- nvinfo : EIATTR_CUDA_API_VERSION
	.align		4
        /*0000*/ 	.byte	0x04, 0x37
        /*0002*/ 	.short	(.L_147 - .L_146)
.L_146:
        /*0004*/ 	.word	0x00000082


	//----- nvinfo : EIATTR_KPARAM_INFO
	.align		4
.L_147:
        /*0008*/ 	.byte	0x04, 0x17
        /*000a*/ 	.short	(.L_149 - .L_148)
.L_148:
        /*000c*/ 	.word	0x00000000
        /*0010*/ 	.short	0x0000
        /*0012*/ 	.short	0x0000
        /*0014*/ 	.byte	0x00, 0xf5, 0x21, 0x00


	//----- nvinfo : EIATTR_SPARSE_MMA_MASK
	.align		4
.L_149:
        /*0018*/ 	.byte	0x03, 0x50
        /*001a*/ 	.short	0x0000


	//----- nvinfo : EIATTR_MAXREG_COUNT
	.align		4
        /*001c*/ 	.byte	0x03, 0x1b
        /*001e*/ 	.short	0x00ff


	//----- nvinfo : EIATTR_MERCURY_ISA_VERSION
	.align		4
        /*0020*/ 	.byte	0x03, 0x5f
        /*0022*/ 	.short	0x0101


	//----- nvinfo : EIATTR_VRC_CTA_INIT_COUNT
	.align		4
        /*0024*/ 	.byte	0x02, 0x4a
	.zero		1
	.zero		1


	//----- nvinfo : EIATTR_EXIT_INSTR_OFFSETS
	.align		4
        /*0028*/ 	.byte	0x04, 0x1c
        /*002a*/ 	.short	(.L_151 - .L_150)


	//   ....[0]....
.L_150:
        /*002c*/ 	.word	0x00000060


	//   ....[1]....
        /*0030*/ 	.word	0x000001d0


	//   ....[2]....
        /*0034*/ 	.word	0x000001f0


	//   ....[3]....
        /*0038*/ 	.word	0x00000220


	//----- nvinfo : EIATTR_CRS_STACK_SIZE
	.align		4
.L_151:
        /*003c*/ 	.byte	0x04, 0x1e
        /*003e*/ 	.short	(.L_153 - .L_152)
.L_152:
        /*0040*/ 	.word	0x00000000


	//----- nvinfo : EIATTR_CBANK_PARAM_SIZE
	.align		4
.L_153:
        /*0044*/ 	.byte	0x03, 0x19
        /*0046*/ 	.short	0x0008


	//----- nvinfo : EIATTR_PARAM_CBANK
	.align		4
        /*0048*/ 	.byte	0x04, 0x0a
        /*004a*/ 	.short	(.L_155 - .L_154)
	.align		4
.L_154:
        /*004c*/ 	.word	index@(.nv.constant0._Z16boundary_p_blockPd)
        /*0050*/ 	.short	0x0380
        /*0052*/ 	.short	0x0008


	//----- nvinfo : EIATTR_SW_WAR
	.align		4
.L_155:
        /*0054*/ 	.byte	0x04, 0x36
        /*0056*/ 	.short	(.L_157 - .L_156)
.L_156:
        /*0058*/ 	.word	0x00000008
.L_157:


//--------------------- .nv.info._Z10copy_blockPdS_ --------------------------
	.section	.nv.info._Z10copy_blockPdS_,"",@"SHT_CUDA_INFO"
	.sectionflags	@""
	.align	4


	//----- nvinfo : EIATTR_CUDA_API_VERSION
	.align		4
        /*0000*/ 	.byte	0x04, 0x37
        /*0002*/ 	.short	(.L_159 - .L_158)
.L_158:
        /*0004*/ 	.word	0x00000082


	//----- nvinfo : EIATTR_KPARAM_INFO
	.align		4
.L_159:
        /*0008*/ 	.byte	0x04, 0x17
        /*000a*/ 	.short	(.L_161 - .L_160)
.L_160:
        /*000c*/ 	.word	0x00000000
        /*0010*/ 	.short	0x0001
        /*0012*/ 	.short	0x0008
        /*0014*/ 	.byte	0x00, 0xf5, 0x21, 0x00


	//----- nvinfo : EIATTR_KPARAM_INFO
	.align		4
.L_161:
        /*0018*/ 	.byte	0x04, 0x17
        /*001a*/ 	.short	(.L_163 - .L_162)
.L_162:
        /*001c*/ 	.word	0x00000000
        /*0020*/ 	.short	0x0000
        /*0022*/ 	.short	0x0000
        /*0024*/ 	.byte	0x00, 0xf5, 0x21, 0x00


	//----- nvinfo : EIATTR_SPARSE_MMA_MASK
	.align		4
.L_163:
        /*0028*/ 	.byte	0x03, 0x50
        /*002a*/ 	.short	0x0000


	//----- nvinfo : EIATTR_MAXREG_COUNT
	.align		4
        /*002c*/ 	.byte	0x03, 0x1b
        /*002e*/ 	.short	0x00ff


	//----- nvinfo : EIATTR_MERCURY_ISA_VERSION
	.align		4
        /*0030*/ 	.byte	0x03, 0x5f
        /*0032*/ 	.short	0x0101


	//----- nvinfo : EIATTR_VRC_CTA_INIT_COUNT
	.align		4
        /*0034*/ 	.byte	0x02, 0x4a
	.zero		1
	.zero		1


	//----- nvinfo : EIATTR_EXIT_INSTR_OFFSETS
	.align		4
        /*0038*/ 	.byte	0x04, 0x1c
        /*003a*/ 	.short	(.L_165 - .L_164)


	//   ....[0]....
.L_164:
        /*003c*/ 	.word	0x00000060


	//   ....[1]....
        /*0040*/ 	.word	0x000000e0


	//----- nvinfo : EIATTR_CBANK_PARAM_SIZE
	.align		4
.L_165:
        /*0044*/ 	.byte	0x03, 0x19
        /*0046*/ 	.short	0x0010


	//----- nvinfo : EIATTR_PARAM_CBANK
	.align		4
        /*0048*/ 	.byte	0x04, 0x0a
        /*004a*/ 	.short	(.L_167 - .L_166)
	.align		4
.L_166:
        /*004c*/ 	.word	index@(.nv.constant0._Z10copy_blockPdS_)
        /*0050*/ 	.short	0x0380
        /*0052*/ 	.short	0x0010


	//----- nvinfo : EIATTR_SW_WAR
	.align		4
.L_167:
        /*0054*/ 	.byte	0x04, 0x36
        /*0056*/ 	.short	(.L_169 - .L_168)
.L_168:
        /*0058*/ 	.word	0x00000008
.L_169:


//--------------------- .nv.info._Z22pressure_poisson_blockPdS_S_ddd --------------------------
	.section	.nv.info._Z22pressure_poisson_blockPdS_S_ddd,"",@"SHT_CUDA_INFO"
	.sectionflags	@""
	.align	4


	//----- nvinfo : EIATTR_CUDA_API_VERSION
	.align		4
        /*0000*/ 	.byte	0x04, 0x37
        /*0002*/ 	.short	(.L_171 - .L_170)
.L_170:
        /*0004*/ 	.word	0x00000082


	//----- nvinfo : EIATTR_KPARAM_INFO
	.align		4
.L_171:
        /*0008*/ 	.byte	0x04, 0x17
        /*000a*/ 	.short	(.L_173 - .L_172)
.L_172:
        /*000c*/ 	.word	0x00000000
        /*0010*/ 	.short	0x0005
        /*0012*/ 	.short	0x0028
        /*0014*/ 	.byte	0x00, 0xf0, 0x21, 0x00


	//----- nvinfo : EIATTR_KPARAM_INFO
	.align		4
.L_173:
        /*0018*/ 	.byte	0x04, 0x17
        /*001a*/ 	.short	(.L_175 - .L_174)
.L_174:
        /*001c*/ 	.word	0x00000000
        /*0020*/ 	.short	0x0004
        /*0022*/ 	.short	0x0020
        /*0024*/ 	.byte	0x00, 0xf0, 0x21, 0x00


	//----- nvinfo : EIATTR_KPARAM_INFO
	.align		4
.L_175:
        /*0028*/ 	.byte	0x04, 0x17
        /*002a*/ 	.short	(.L_177 - .L_176)
.L_176:
        /*002c*/ 	.word	0x00000000
        /*0030*/ 	.short	0x0003
        /*0032*/ 	.short	0x0018
        /*0034*/ 	.byte	0x00, 0xf0, 0x21, 0x00


	//----- nvinfo : EIATTR_KPARAM_INFO
	.align		4
.L_177:
        /*0038*/ 	.byte	0x04, 0x17
        /*003a*/ 	.short	(.L_179 - .L_178)
.L_178:
        /*003c*/ 	.word	0x00000000
        /*0040*/ 	.short	0x0002
        /*0042*/ 	.short	0x0010
        /*0044*/ 	.byte	0x00, 0xf5, 0x21, 0x00


	//----- nvinfo : EIATTR_KPARAM_INFO
	.align		4
.L_179:
        /*0048*/ 	.byte	0x04, 0x17
        /*004a*/ 	.short	(.L_181 - .L_180)
.L_180:
        /*004c*/ 	.word	0x00000000
        /*0050*/ 	.short	0x0001
        /*0052*/ 	.short	0x0008
        /*0054*/ 	.byte	0x00, 0xf5, 0x21, 0x00


	//----- nvinfo : EIATTR_KPARAM_INFO
	.align		4
.L_181:
        /*0058*/ 	.byte	0x04, 0x17
        /*005a*/ 	.short	(.L_183 - .L_182)
.L_182:
        /*005c*/ 	.word	0x00000000
        /*0060*/ 	.short	0x0000
        /*0062*/ 	.short	0x0000
        /*0064*/ 	.byte	0x00, 0xf5, 0x21, 0x00


	//----- nvinfo : EIATTR_SPARSE_MMA_MASK
	.align		4
.L_183:
        /*0068*/ 	.byte	0x03, 0x50
        /*006a*/ 	.short	0x0000


	//----- nvinfo : EIATTR_MAXREG_COUNT
	.align		4
        /*006c*/ 	.byte	0x03, 0x1b
        /*006e*/ 	.short	0x00ff


	//----- nvinfo : EIATTR_MERCURY_ISA_VERSION
	.align		4
        /*0070*/ 	.byte	0x03, 0x5f
        /*0072*/ 	.short	0x0101


	//----- nvinfo : EIATTR_VRC_CTA_INIT_COUNT
	.align		4
        /*0074*/ 	.byte	0x02, 0x4a
	.zero		1
	.zero		1


	//----- nvinfo : EIATTR_EXIT_INSTR_OFFSETS
	.align		4
        /*0078*/ 	.byte	0x04, 0x1c
        /*007a*/ 	.short	(.L_185 - .L_184)


	//   ....[0]....
.L_184:
        /*007c*/ 	.word	0x00000070


	//   ....[1]....
        /*0080*/ 	.word	0x00000190


	//   ....[2]....
        /*0084*/ 	.word	0x000001b0


	//   ....[3]....
        /*0088*/ 	.word	0x000008e0


	//----- nvinfo : EIATTR_CRS_STACK_SIZE
	.align		4
.L_185:
        /*008c*/ 	.byte	0x04, 0x1e
        /*008e*/ 	.short	(.L_187 - .L_186)
.L_186:
        /*0090*/ 	.word	0x00000000


	//----- nvinfo : EIATTR_CBANK_PARAM_SIZE
	.align		4
.L_187:
        /*0094*/ 	.byte	0x03, 0x19
        /*0096*/ 	.short	0x0030


	//----- nvinfo : EIATTR_PARAM_CBANK
	.align		4
        /*0098*/ 	.byte	0x04, 0x0a
        /*009a*/ 	.short	(.L_189 - .L_188)
	.align		4
.L_188:
        /*009c*/ 	.word	index@(.nv.constant0._Z22pressure_poisson_blockPdS_S_ddd)
        /*00a0*/ 	.short	0x0380
        /*00a2*/ 	.short	0x0030


	//----- nvinfo : EIATTR_SW_WAR
	.align		4
.L_189:
        /*00a4*/ 	.byte	0x04, 0x36
        /*00a6*/ 	.short	(.L_191 - .L_190)
.L_190:
        /*00a8*/ 	.word	0x00000008
.L_191:


//--------------------- .nv.info._Z16build_up_b_blockPdS_S_dddd --------------------------
	.section	.nv.info._Z16build_up_b_blockPdS_S_dddd,"",@"SHT_CUDA_INFO"
	.sectionflags	@""
	.align	4


	//----- nvinfo : EIATTR_CUDA_API_VERSION
	.align		4
        /*0000*/ 	.byte	0x04, 0x37
        /*0002*/ 	.short	(.L_193 - .L_192)
.L_192:
        /*0004*/ 	.word	0x00000082


	//----- nvinfo : EIATTR_KPARAM_INFO
	.align		4
.L_193:
        /*0008*/ 	.byte	0x04, 0x17
        /*000a*/ 	.short	(.L_195 - .L_194)
.L_194:
        /*000c*/ 	.word	0x00000000
        /*0010*/ 	.short	0x0006
        /*0012*/ 	.short	0x0030
        /*0014*/ 	.byte	0x00, 0xf0, 0x21, 0x00


	//----- nvinfo : EIATTR_KPARAM_INFO
	.align		4
.L_195:
        /*0018*/ 	.byte	0x04, 0x17
        /*001a*/ 	.short	(.L_197 - .L_196)
.L_196:
        /*001c*/ 	.word	0x00000000
        /*0020*/ 	.short	0x0005
        /*0022*/ 	.short	0x0028
        /*0024*/ 	.byte	0x00, 0xf0, 0x21, 0x00


	//----- nvinfo : EIATTR_KPARAM_INFO
	.align		4
.L_197:
        /*0028*/ 	.byte	0x04, 0x17
        /*002a*/ 	.short	(.L_199 - .L_198)
.L_198:
        /*002c*/ 	.word	0x00000000
        /*0030*/ 	.short	0x0004
        /*0032*/ 	.short	0x0020
        /*0034*/ 	.byte	0x00, 0xf0, 0x21, 0x00


	//----- nvinfo : EIATTR_KPARAM_INFO
	.align		4
.L_199:
        /*0038*/ 	.byte	0x04, 0x17
        /*003a*/ 	.short	(.L_201 - .L_200)
.L_200:
        /*003c*/ 	.word	0x00000000
        /*0040*/ 	.short	0x0003
        /*0042*/ 	.short	0x0018
        /*0044*/ 	.byte	0x00, 0xf0, 0x21, 0x00


	//----- nvinfo : EIATTR_KPARAM_INFO
	.align		4
.L_201:
        /*0048*/ 	.byte	0x04, 0x17
        /*004a*/ 	.short	(.L_203 - .L_202)
.L_202:
        /*004c*/ 	.word	0x00000000
        /*0050*/ 	.short	0x0002
        /*0052*/ 	.short	0x0010
        /*0054*/ 	.byte	0x00, 0xf5, 0x21, 0x00


	//----- nvinfo : EIATTR_KPARAM_INFO
	.align		4
.L_203:
        /*0058*/ 	.byte	0x04, 0x17
        /*005a*/ 	.short	(.L_205 - .L_204)
.L_204:
        /*005c*/ 	.word	0x00000000
        /*0060*/ 	.short	0x0001
        /*0062*/ 	.short	0x0008
        /*0064*/ 	.byte	0x00, 0xf5, 0x21, 0x00


	//----- nvinfo : EIATTR_KPARAM_INFO
	.align		4
.L_205:
        /*0068*/ 	.byte	0x04, 0x17
        /*006a*/ 	.short	(.L_207 - .L_206)
.L_206:
        /*006c*/ 	.word	0x00000000
        /*0070*/ 	.short	0x0000
        /*0072*/ 	.short	0x0000
        /*0074*/ 	.byte	0x00, 0xf5, 0x21, 0x00


	//----- nvinfo : EIATTR_SPARSE_MMA_MASK
	.align		4
.L_207:
        /*0078*/ 	.byte	0x03, 0x50
        /*007a*/ 	.short	0x0000


	//----- nvinfo : EIATTR_MAXREG_COUNT
	.align		4
        /*007c*/ 	.byte	0x03, 0x1b
        /*007e*/ 	.short	0x00ff


	//----- nvinfo : EIATTR_MERCURY_ISA_VERSION
	.align		4
        /*0080*/ 	.byte	0x03, 0x5f
        /*0082*/ 	.short	0x0101


	//----- nvinfo : EIATTR_VRC_CTA_INIT_COUNT
	.align		4
        /*0084*/ 	.byte	0x02, 0x4a
	.zero		1
	.zero		1


	//----- nvinfo : EIATTR_EXIT_INSTR_OFFSETS
	.align		4
        /*0088*/ 	.byte	0x04, 0x1c
        /*008a*/ 	.short	(.L_209 - .L_208)


	//   ....[0]....
.L_208:
        /*008c*/ 	.word	0x00000070


	//   ....[1]....
        /*0090*/ 	.word	0x00000190


	//   ....[2]....
        /*0094*/ 	.word	0x000001b0


	//   ....[3]....
        /*0098*/ 	.word	0x00001020


	//----- nvinfo : EIATTR_CRS_STACK_SIZE
	.align		4
.L_209:
        /*009c*/ 	.byte	0x04, 0x1e
        /*009e*/ 	.short	(.L_211 - .L_210)
.L_210:
        /*00a0*/ 	.word	0x00000000


	//----- nvinfo : EIATTR_CBANK_PARAM_SIZE
	.align		4
.L_211:
        /*00a4*/ 	.byte	0x03, 0x19
        /*00a6*/ 	.short	0x0038


	//----- nvinfo : EIATTR_PARAM_CBANK
	.align		4
        /*00a8*/ 	.byte	0x04, 0x0a
        /*00aa*/ 	.short	(.L_213 - .L_212)
	.align		4
.L_212:
        /*00ac*/ 	.word	index@(.nv.constant0._Z16build_up_b_blockPdS_S_dddd)
        /*00b0*/ 	.short	0x0380
        /*00b2*/ 	.short	0x0038


	//----- nvinfo : EIATTR_SW_WAR
	.align		4
.L_213:
        /*00b4*/ 	.byte	0x04, 0x36
        /*00b6*/ 	.short	(.L_215 - .L_214)
.L_214:
        /*00b8*/ 	.word	0x00000008
.L_215:


//--------------------- .nv.info._Z16initialize_blockPdS_S_S_ --------------------------
	.section	.nv.info._Z16initialize_blockPdS_S_S_,"",@"SHT_CUDA_INFO"
	.sectionflags	@""
	.align	4


	//----- nvinfo : EIATTR_CUDA_API_VERSION
	.align		4
        /*0000*/ 	.byte	0x04, 0x37
        /*0002*/ 	.short	(.L_217 - .L_216)
.L_216:
        /*0004*/ 	.word	0x00000082


	//----- nvinfo : EIATTR_KPARAM_INFO
	.align		4
.L_217:
        /*0008*/ 	.byte	0x04, 0x17
        /*000a*/ 	.short	(.L_219 - .L_218)
.L_218:
        /*000c*/ 	.word	0x00000000
        /*0010*/ 	.short	0x0003
        /*0012*/ 	.short	0x0018
        /*0014*/ 	.byte	0x00, 0xf5, 0x21, 0x00


	//----- nvinfo : EIATTR_KPARAM_INFO
	.align		4
.L_219:
        /*0018*/ 	.byte	0x04, 0x17
        /*001a*/ 	.short	(.L_221 - .L_220)
.L_220:
        /*001c*/ 	.word	0x00000000
        /*0020*/ 	.short	0x0002
        /*0022*/ 	.short	0x0010
        /*0024*/ 	.byte	0x00, 0xf5, 0x21, 0x00


	//----- nvinfo : EIATTR_KPARAM_INFO
	.align		4
.L_221:
        /*0028*/ 	.byte	0x04, 0x17
        /*002a*/ 	.short	(.L_223 - .L_222)
.L_222:
        /*002c*/ 	.word	0x00000000
        /*0030*/ 	.short	0x0001
        /*0032*/ 	.short	0x0008
        /*0034*/ 	.byte	0x00, 0xf5, 0x21, 0x00


	//----- nvinfo : EIATTR_KPARAM_INFO
	.align		4
.L_223:
        /*0038*/ 	.byte	0x04, 0x17
        /*003a*/ 	.short	(.L_225 - .L_224)
.L_224:
        /*003c*/ 	.word	0x00000000
        /*0040*/ 	.short	0x0000
        /*0042*/ 	.short	0x0000
        /*0044*/ 	.byte	0x00, 0xf5, 0x21, 0x00


	//----- nvinfo : EIATTR_SPARSE_MMA_MASK
	.align		4
.L_225:
        /*0048*/ 	.byte	0x03, 0x50
        /*004a*/ 	.short	0x0000


	//----- nvinfo : EIATTR_MAXREG_COUNT
	.align		4
        /*004c*/ 	.byte	0x03, 0x1b
        /*004e*/ 	.short	0x00ff


	//----- nvinfo : EIATTR_MERCURY_ISA_VERSION
	.align		4
        /*0050*/ 	.byte	0x03, 0x5f
        /*0052*/ 	.short	0x0101


	//----- nvinfo : EIATTR_VRC_CTA_INIT_COUNT
	.align		4
        /*0054*/ 	.byte	0x02, 0x4a
	.zero		1
	.zero		1


	//----- nvinfo : EIATTR_EXIT_INSTR_OFFSETS
	.align		4
        /*0058*/ 	.byte	0x04, 0x1c
        /*005a*/ 	.short	(.L_227 - .L_226)


	//   ....[0]....
.L_226:
        /*005c*/ 	.word	0x00000060


	//   ....[1]....
        /*0060*/ 	.word	0x00000140


	//----- nvinfo : EIATTR_CBANK_PARAM_SIZE
	.align		4
.L_227:
        /*0064*/ 	.byte	0x03, 0x19
        /*0066*/ 	.short	0x0020


	//----- nvinfo : EIATTR_PARAM_CBANK
	.align		4
        /*0068*/ 	.byte	0x04, 0x0a
        /*006a*/ 	.short	(.L_229 - .L_228)
	.align		4
.L_228:
        /*006c*/ 	.word	index@(.nv.constant0._Z16initialize_blockPdS_S_S_)
        /*0070*/ 	.short	0x0380
        /*0072*/ 	.short	0x0020


	//----- nvinfo : EIATTR_SW_WAR
	.align		4
.L_229:
        /*0074*/ 	.byte	0x04, 0x36
        /*0076*/ 	.short	(.L_231 - .L_230)
.L_230:
        /*0078*/ 	.word	0x00000008
.L_231:


//--------------------- .nv.callgraph             --------------------------
	.section	.nv.callgraph,"",@"SHT_CUDA_CALLGRAPH"
	.align	4
	.sectionentsize	8
	.align		4
        /*0000*/ 	.word	0x00000000
	.align		4
        /*0004*/ 	.word	0xffffffff
	.align		4
        /*0008*/ 	.word	0x00000000
	.align		4
        /*000c*/ 	.word	0xfffffffe
	.align		4
        /*0010*/ 	.word	0x00000000
	.align		4
        /*0014*/ 	.word	0xfffffffd
	.align		4
        /*0018*/ 	.word	0x00000000
	.align		4
        /*001c*/ 	.word	0xfffffffc


//--------------------- .text._Z17boundary_c4_blockPd --------------------------
	.section	.text._Z17boundary_c4_blockPd,"ax",@progbits
	.align	128
        .global         _Z17boundary_c4_blockPd
        .type           _Z17boundary_c4_blockPd,@function
        .size           _Z17boundary_c4_blockPd,(.L_x_77 - _Z17boundary_c4_blockPd)
        .other          _Z17boundary_c4_blockPd,@"STO_CUDA_ENTRY STV_DEFAULT"
_Z17boundary_c4_blockPd:
.text._Z17boundary_c4_blockPd:
[----:B------:R-:W-:Y:S01]  /*0000*/  LDC R1, c[0x0][0x37c] ;  /* 0x0000df00ff017b82 */ /* 0x000fe20000000800 */
[----:B------:R-:W0:Y:S07]  /*0010*/  S2R R0, SR_TID.X ;  /* 0x0000000000007919 */ /* 0x000e2e0000002100 */
[----:B------:R-:W0:Y:S08]  /*0020*/  S2UR UR4, SR_CTAID.X ;  /* 0x00000000000479c3 */ /* 0x000e300000002500 */
[----:B------:R-:W0:Y:S02]  /*0030*/  LDC R7, c[0x0][0x360] ;  /* 0x0000d800ff077b82 */ /* 0x000e240000000800 */
[----:B0-----:R-:W-:-:S05]  /*0040*/  IMAD R7, R7, UR4, R0 ;  /* 0x0000000407077c24 */ /* 0x001fca000f8e0200 */
[----:B------:R-:W-:-:S04]  /*0050*/  IADD3 R0, PT, PT, R7, -0x668, RZ ;  /* 0xfffff99807007810 */ /* 0x000fc80007ffe0ff */
[----:B------:R-:W-:-:S13]  /*0060*/  ISETP.GT.U32.AND P0, PT, R0, 0x28, PT ;  /* 0x000000280000780c */ /* 0x000fda0003f04070 */
[----:B------:R-:W-:Y:S05]  /*0070*/  @P0 EXIT ;  /* 0x000000000000094d */ /* 0x000fea0003800000 */
[----:B------:R-:W0:Y:S01]  /*0080*/  LDC.64 R2, c[0x0][0x380] ;  /* 0x0000e000ff027b82 */ /* 0x000e220000000a00 */
[----:B------:R-:W1:Y:S01]  /*0090*/  LDCU.64 UR4, c[0x0][0x358] ;  /* 0x00006b00ff0477ac */ /* 0x000e620008000a00 */
[----:B------:R-:W-:Y:S01]  /*00a0*/  HFMA2 R4, -RZ, RZ, 0, 0 ;  /* 0x00000000ff047431 */ /* 0x000fe200000001ff */
[----:B------:R-:W-:Y:S01]  /*00b0*/  MOV R5, 0x3ff00000 ;  /* 0x3ff0000000057802 */ /* 0x000fe20000000f00 */
[----:B0-----:R-:W-:-:S05]  /*00c0*/  IMAD.WIDE.U32 R2, R7, 0x8, R2 ;  /* 0x0000000807027825 */ /* 0x001fca00078e0002 */
[----:B-1----:R-:W-:Y:S01]  /*00d0*/  STG.E.64 desc[UR4][R2.64], R4 ;  /* 0x0000000402007986 */ /* 0x002fe2000c101b04 */
[----:B------:R-:W-:Y:S05]  /*00e0*/  EXIT ;  /* 0x000000000000794d */ /* 0x000fea0003800000 */
.L_x_0:
[----:B------:R-:W-:-:S00]  /*00f0*/  BRA `(.L_x_0) ;  /* 0xfffffffc00fc7947 */ /* 0x000fc0000383ffff */
[----:B------:R-:W-:-:S00]  /*0100*/  NOP ;  /* 0x0000000000007918 */ /* 0x000fc00000000000 */
[----:B------:R-:W-:-:S00]  /*0110*/  NOP ;  /* 0x0000000000007918 */ /* 0x000fc00000000000 */
[----:B------:R-:W-:-:S00]  /*0120*/  NOP ;  /* 0x0000000000007918 */ /* 0x000fc00000000000 */
[----:B------:R-:W-:-:S00]  /*0130*/  NOP ;  /* 0x0000000000007918 */ /* 0x000fc00000000000 */
[----:B------:R-:W-:-:S00]  /*0140*/  NOP ;  /* 0x0000000000007918 */ /* 0x000fc00000000000 */
[----:B------:R-:W-:-:S00]  /*0150*/  NOP ;  /* 0x0000000000007918 */ /* 0x000fc00000000000 */
[----:B------:R-:W-:-:S00]  /*0160*/  NOP ;  /* 0x0000000000007918 */ /* 0x000fc00000000000 */
[----:B------:R-:W-:-:S00]  /*0170*/  NOP ;  /* 0x0000000000007918 */ /* 0x000fc00000000000 */
.L_x_77:


//--------------------- .text._Z17boundary_c3_blockPd --------------------------
	.section	.text._Z17boundary_c3_blockPd,"ax",@progbits
	.align	128
        .global         _Z17boundary_c3_blockPd
        .type           _Z17boundary_c3_blockPd,@function
        .size           _Z17boundary_c3_blockPd,(.L_x_78 - _Z17boundary_c3_blockPd)
        .other          _Z17boundary_c3_blockPd,@"STO_CUDA_ENTRY STV_DEFAULT"
_Z17boundary_c3_blockPd:
.text._Z17boundary_c3_blockPd:
[----:B------:R-:W-:Y:S01]  /*0000*/  LDC R1, c[0x0][0x37c] ;  /* 0x0000df00ff017b82 */ /* 0x000fe20000000800 */
[----:B------:R-:W0:Y:S07]  /*0010*/  S2R R0, SR_TID.X ;  /* 0x0000000000007919 */ /* 0x000e2e0000002100 */
[----:B------:R-:W0:Y:S08]  /*0020*/  S2UR UR4, SR_CTAID.X ;  /* 0x00000000000479c3 */ /* 0x000e300000002500 */
[----:B------:R-:W0:Y:S02]  /*0030*/  LDC R5, c[0x0][0x360] ;  /* 0x0000d800ff057b82 */ /* 0x000e240000000800 */
[----:B0-----:R-:W-:-:S05]  /*0040*/  IMAD R5, R5, UR4, R0 ;  /* 0x0000000405057c24 */ /* 0x001fca000f8e0200 */
[----:B------:R-:W-:-:S13]  /*0050*/  ISETP.GT.AND P0, PT, R5, 0x690, PT ;  /* 0x000006900500780c */ /* 0x000fda0003f04270 */
[----:B------:R-:W-:Y:S05]  /*0060*/  @P0 EXIT ;  /* 0x000000000000094d */ /* 0x000fea0003800000 */
[----:B------:R-:W-:Y:S01]  /*0070*/  IMAD.HI R0, R5, 0x63e7063f, RZ ;  /* 0x63e7063f05007827 */ /* 0x000fe200078e02ff */
[----:B------:R-:W0:Y:S04]  /*0080*/  LDCU.64 UR4, c[0x0][0x358] ;  /* 0x00006b00ff0477ac */ /* 0x000e280008000a00 */
[----:B------:R-:W-:-:S04]  /*0090*/  SHF.R.U32.HI R3, RZ, 0x1f, R0 ;  /* 0x0000001fff037819 */ /* 0x000fc80000011600 */
[----:B------:R-:W-:-:S05]  /*00a0*/  LEA.HI.SX32 R0, R0, R3, 0x1c ;  /* 0x0000000300007211 */ /* 0x000fca00078fe2ff */
[----:B------:R-:W-:-:S05]  /*00b0*/  IMAD R0, R0, -0x29, R5 ;  /* 0xffffffd700007824 */ /* 0x000fca00078e0205 */
[----:B------:R-:W-:-:S13]  /*00c0*/  ISETP.NE.AND P0, PT, R0, 0x28, PT ;  /* 0x000000280000780c */ /* 0x000fda0003f05270 */
[----:B0-----:R-:W-:Y:S05]  /*00d0*/  @!P0 BRA `(.L_x_1) ;  /* 0x0000000000188947 */ /* 0x001fea0003800000 */
[----:B------:R-:W-:-:S13]  /*00e0*/  ISETP.NE.AND P0, PT, R0, RZ, PT ;  /* 0x000000ff0000720c */ /* 0x000fda0003f05270 */
[----:B------:R-:W-:Y:S05]  /*00f0*/  @P0 EXIT ;  /* 0x000000000000094d */ /* 0x000fea0003800000 */
[----:B------:R-:W0:Y:S02]  /*0100*/  LDC.64 R2, c[0x0][0x380] ;  /* 0x0000e000ff027b82 */ /* 0x000e240000000a00 */
[----:B0-----:R-:W-:-:S05]  /*0110*/  IMAD.WIDE R2, R5, 0x8, R2 ;  /* 0x0000000805027825 */ /* 0x001fca00078e0202 */
[----:B------:R-:W-:Y:S01]  /*0120*/  STG.E.64 desc[UR4][R2.64], RZ ;  /* 0x000000ff02007986 */ /* 0x000fe2000c101b04 */
[----:B------:R-:W-:Y:S05]  /*0130*/  EXIT ;  /* 0x000000000000794d */ /* 0x000fea0003800000 */
.L_x_1:
[----:B------:R-:W0:Y:S02]  /*0140*/  LDC.64 R2, c[0x0][0x380] ;  /* 0x0000e000ff027b82 */ /* 0x000e240000000a00 */
[----:B0-----:R-:W-:-:S05]  /*0150*/  IMAD.WIDE R2, R5, 0x8, R2 ;  /* 0x0000000805027825 */ /* 0x001fca00078e0202 */
[----:B------:R-:W-:Y:S01]  /*0160*/  STG.E.64 desc[UR4][R2.64], RZ ;  /* 0x000000ff02007986 */ /* 0x000fe2000c101b04 */
[----:B------:R-:W-:Y:S05]  /*0170*/  EXIT ;  /* 0x000000000000794d */ /* 0x000fea0003800000 */
.L_x_2:
        /* <DEDUP_REMOVED lines=16> */
.L_x_78:


//--------------------- .text._Z17boundary_c2_blockPd --------------------------
	.section	.text._Z17boundary_c2_blockPd,"ax",@progbits
	.align	128
        .global         _Z17boundary_c2_blockPd
        .type           _Z17boundary_c2_blockPd,@function
        .size           _Z17boundary_c2_blockPd,(.L_x_79 - _Z17boundary_c2_blockPd)
        .other          _Z17boundary_c2_blockPd,@"STO_CUDA_ENTRY STV_DEFAULT"
_Z17boundary_c2_blockPd:
.text._Z17boundary_c2_blockPd:
        /* <DEDUP_REMOVED lines=10> */
[----:B0-----:R-:W-:-:S05]  /*00a0*/  IMAD.WIDE.U32 R2, R5, 0x8, R2 ;  /* 0x0000000805027825 */ /* 0x001fca00078e0002 */
[----:B-1----:R-:W-:Y:S01]  /*00b0*/  STG.E.64 desc[UR4][R2.64], RZ ;  /* 0x000000ff02007986 */ /* 0x002fe2000c101b04 */
[----:B------:R-:W-:Y:S05]  /*00c0*/  EXIT ;  /* 0x000000000000794d */ /* 0x000fea0003800000 */
.L_x_3:
        /* <DEDUP_REMOVED lines=11> */
.L_x_79:


//--------------------- .text._Z17boundary_c1_blockPd --------------------------
	.section	.text._Z17boundary_c1_blockPd,"ax",@progbits
	.align	128
        .global         _Z17boundary_c1_blockPd
        .type           _Z17boundary_c1_blockPd,@function
        .size           _Z17boundary_c1_blockPd,(.L_x_80 - _Z17boundary_c1_blockPd)
        .other          _Z17boundary_c1_blockPd,@"STO_CUDA_ENTRY STV_DEFAULT"
_Z17boundary_c1_blockPd:
.text._Z17boundary_c1_blockPd:
[----:B------:R-:W-:Y:S01]  /*0000*/  LDC R1, c[0x0][0x37c] ;  /* 0x0000df00ff017b82 */ /* 0x000fe20000000800 */
[----:B------:R-:W0:Y:S07]  /*0010*/  S2R R0, SR_TID.X ;  /* 0x0000000000007919 */ /* 0x000e2e0000002100 */
[----:B------:R-:W0:Y:S08]  /*0020*/  S2UR UR4, SR_CTAID.X ;  /* 0x00000000000479c3 */ /* 0x000e300000002500 */
[----:B------:R-:W0:Y:S02]  /*0030*/  LDC R5, c[0x0][0x360] ;  /* 0x0000d800ff057b82 */ /* 0x000e240000000800 */
[----:B0-----:R-:W-:-:S05]  /*0040*/  IMAD R5, R5, UR4, R0 ;  /* 0x0000000405057c24 */ /* 0x001fca000f8e0200 */
[----:B------:R-:W-:-:S13]  /*0050*/  ISETP.GT.AND P0, PT, R5, 0x28, PT ;  /* 0x000000280500780c */ /* 0x000fda0003f04270 */
[----:B------:R-:W-:Y:S05]  /*0060*/  @P0 EXIT ;  /* 0x000000000000094d */ /* 0x000fea0003800000 */
[----:B------:R-:W0:Y:S01]  /*0070*/  LDC.64 R2, c[0x0][0x380] ;  /* 0x0000e000ff027b82 */ /* 0x000e220000000a00 */
[----:B------:R-:W1:Y:S01]  /*0080*/  LDCU.64 UR4, c[0x0][0x358] ;  /* 0x00006b00ff0477ac */ /* 0x000e620008000a00 */
[----:B0-----:R-:W-:-:S05]  /*0090*/  IMAD.WIDE R2, R5, 0x8, R2 ;  /* 0x0000000805027825 */ /* 0x001fca00078e0202 */
[----:B-1----:R-:W-:Y:S01]  /*00a0*/  STG.E.64 desc[UR4][R2.64], RZ ;  /* 0x000000ff02007986 */ /* 0x002fe2000c101b04 */
[----:B------:R-:W-:Y:S05]  /*00b0*/  EXIT ;  /* 0x000000000000794d */ /* 0x000fea0003800000 */
.L_x_4:
        /* <DEDUP_REMOVED lines=12> */
.L_x_80:


//--------------------- .text._Z17cavity_flow_blockPdS_dddS_ddS_S_ --------------------------
	.section	.text._Z17cavity_flow_blockPdS_dddS_ddS_S_,"ax",@progbits
	.align	128
        .global         _Z17cavity_flow_blockPdS_dddS_ddS_S_
        .type           _Z17cavity_flow_blockPdS_dddS_ddS_S_,@function
        .size           _Z17cavity_flow_blockPdS_dddS_ddS_S_,(.L_x_71 - _Z17cavity_flow_blockPdS_dddS_ddS_S_)
        .other          _Z17cavity_flow_blockPdS_dddS_ddS_S_,@"STO_CUDA_ENTRY STV_DEFAULT"
_Z17cavity_flow_blockPdS_dddS_ddS_S_:
.text._Z17cavity_flow_blockPdS_dddS_ddS_S_:
[----:B------:R-:W-:Y:S01]  /*0000*/  LDC R1, c[0x0][0x37c] ;  /* 0x0000df00ff017b82 */ /* 0x000fe20000000800 */
[----:B------:R-:W0:Y:S07]  /*0010*/  S2R R3, SR_TID.X ;  /* 0x0000000000037919 */ /* 0x000e2e0000002100 */
[----:B------:R-:W0:Y:S08]  /*0020*/  S2UR UR4, SR_CTAID.X ;  /* 0x00000000000479c3 */ /* 0x000e300000002500 */
[----:B------:R-:W0:Y:S02]  /*0030*/  LDC R6, c[0x0][0x360] ;  /* 0x0000d800ff067b82 */ /* 0x000e240000000800 */
[----:B0-----:R-:W-:-:S04]  /*0040*/  IMAD R6, R6, UR4, R3 ;  /* 0x0000000406067c24 */ /* 0x001fc8000f8e0203 */
[----:B------:R-:W-:-:S05]  /*0050*/  VIADD R0, R6, 0xfffff998 ;  /* 0xfffff99806007836 */ /* 0x000fca0000000000 */
[----:B------:R-:W-:-:S13]  /*0060*/  ISETP.GE.U32.AND P0, PT, R0, -0x63f, PT ;  /* 0xfffff9c10000780c */ /* 0x000fda0003f06070 */
[----:B------:R-:W-:Y:S05]  /*0070*/  @!P0 EXIT ;  /* 0x000000000000894d */ /* 0x000fea0003800000 */
[----:B------:R-:W-:-:S05]  /*0080*/  LOP3.LUT R0, R6, 0xffff, RZ, 0xc0, !PT ;  /* 0x0000ffff06007812 */ /* 0x000fca00078ec0ff */
[----:B------:R-:W-:-:S05]  /*0090*/  IMAD R0, R0, 0x8f9d, RZ ;  /* 0x00008f9d00007824 */ /* 0x000fca00078e02ff */
[----:B------:R-:W-:-:S05]  /*00a0*/  SHF.R.U32.HI R0, RZ, 0x10, R0 ;  /* 0x00000010ff007819 */ /* 0x000fca0000011600 */
[----:B------:R-:W-:-:S05]  /*00b0*/  IMAD.MOV R3, RZ, RZ, -R0 ;  /* 0x000000ffff037224 */ /* 0x000fca00078e0a00 */
[----:B------:R-:W-:-:S05]  /*00c0*/  PRMT R3, R3, 0x7710, RZ ;  /* 0x0000771003037816 */ /* 0x000fca00000000ff */
[----:B------:R-:W-:-:S05]  /*00d0*/  IMAD.IADD R2, R6, 0x1, R3 ;  /* 0x0000000106027824 */ /* 0x000fca00078e0203 */
[----:B------:R-:W-:-:S04]  /*00e0*/  LOP3.LUT R3, R2, 0xffff, RZ, 0xc0, !PT ;  /* 0x0000ffff02037812 */ /* 0x000fc800078ec0ff */
[----:B------:R-:W-:-:S04]  /*00f0*/  LEA.HI R0, R3, R0, RZ, 0x1f ;  /* 0x0000000003007211 */ /* 0x000fc800078ff8ff */
[----:B------:R-:W-:-:S04]  /*0100*/  LOP3.LUT R0, R0, 0xffff, RZ, 0xc0, !PT ;  /* 0x0000ffff00007812 */ /* 0x000fc800078ec0ff */
[----:B------:R-:W-:-:S04]  /*0110*/  SHF.R.U32.HI R0, RZ, 0x5, R0 ;  /* 0x00000005ff007819 */ /* 0x000fc80000011600 */
[----:B------:R-:W-:-:S05]  /*0120*/  PRMT R0, R0, 0x9910, RZ ;  /* 0x0000991000007816 */ /* 0x000fca00000000ff */
[----:B------:R-:W-:-:S04]  /*0130*/  IMAD R0, R0, 0x29, RZ ;  /* 0x0000002900007824 */ /* 0x000fc800078e02ff */
[----:B------:R-:W-:-:S05]  /*0140*/  IMAD.MOV R0, RZ, RZ, -R0 ;  /* 0x000000ffff007224 */ /* 0x000fca00078e0a00 */
[----:B------:R-:W-:-:S05]  /*0150*/  PRMT R3, R0, 0x7710, RZ ;  /* 0x0000771000037816 */ /* 0x000fca00000000ff */
[----:B------:R-:W-:-:S05]  /*0160*/  IMAD.IADD R0, R6, 0x1, R3 ;  /* 0x0000000106007824 */ /* 0x000fca00078e0203 */
[----:B------:R-:W-:-:S04]  /*0170*/  PRMT R0, R0, 0x9910, RZ ;  /* 0x0000991000007816 */ /* 0x000fc800000000ff */
[----:B------:R-:W-:-:S13]  /*0180*/  ISETP.NE.AND P0, PT, R0, RZ, PT ;  /* 0x000000ff0000720c */ /* 0x000fda0003f05270 */
[----:B------:R-:W-:Y:S05]  /*0190*/  @!P0 EXIT ;  /* 0x000000000000894d */ /* 0x000fea0003800000 */
[----:B------:R-:W-:-:S13]  /*01a0*/  ISETP.NE.AND P0, PT, R0, 0x28, PT ;  /* 0x000000280000780c */ /* 0x000fda0003f05270 */
[----:B------:R-:W-:Y:S05]  /*01b0*/  @!P0 EXIT ;  /* 0x000000000000894d */ /* 0x000fea0003800000 */
[----:B------:R-:W0:Y:S01]  /*01c0*/  LDC.64 R28, c[0x0][0x3c0] ;  /* 0x0000f000ff1c7b82 */ /* 0x000e220000000a00 */
[----:B------:R-:W1:Y:S01]  /*01d0*/  LDCU.64 UR4, c[0x0][0x358] ;  /* 0x00006b00ff0477ac */ /* 0x000e620008000a00 */
[----:B------:R-:W2:Y:S06]  /*01e0*/  LDCU UR6, c[0x0][0x39c] ;  /* 0x00007380ff0677ac */ /* 0x000eac0008000800 */
[----:B------:R-:W3:Y:S01]  /*01f0*/  LDC.64 R12, c[0x0][0x398] ;  /* 0x0000e600ff0c7b82 */ /* 0x000ee20000000a00 */
[----:B------:R-:W-:-:S07]  /*0200*/  IMAD.MOV.U32 R2, RZ, RZ, 0x1 ;  /* 0x00000001ff027424 */ /* 0x000fce00078e00ff */
[----:B------:R-:W4:Y:S01]  /*0210*/  LDC.64 R10, c[0x0][0x390] ;  /* 0x0000e400ff0a7b82 */ /* 0x000f220000000a00 */
[----:B0-----:R-:W-:-:S05]  /*0220*/  IMAD.WIDE.U32 R28, R6, 0x8, R28 ;  /* 0x00000008061c7825 */ /* 0x001fca00078e001c */
[----:B-1----:R-:W4:Y:S01]  /*0230*/  LDG.E.64 R16, desc[UR4][R28.64] ;  /* 0x000000041c107981 */ /* 0x002f22000c1e1b00 */
[----:B--2---:R-:W3:Y:S01]  /*0240*/  MUFU.RCP64H R3, UR6 ;  /* 0x0000000600037d08 */ /* 0x004ee20008001800 */
[----:B------:R-:W-:Y:S01]  /*0250*/  BSSY.RECONVERGENT B0, `(.L_x_5) ;  /* 0x0000015000007945 */ /* 0x000fe20003800200 */
[----:B---3--:R-:W-:-:S08]  /*0260*/  DFMA R4, R2, -R12, 1 ;  /* 0x3ff000000204742b */ /* 0x008fd0000000080c */
[----:B------:R-:W-:-:S08]  /*0270*/  DFMA R4, R4, R4, R4 ;  /* 0x000000040404722b */ /* 0x000fd00000000004 */
[----:B------:R-:W-:-:S08]  /*0280*/  DFMA R4, R2, R4, R2 ;  /* 0x000000040204722b */ /* 0x000fd00000000002 */
[----:B------:R-:W-:-:S08]  /*0290*/  DFMA R2, R4, -R12, 1 ;  /* 0x3ff000000402742b */ /* 0x000fd0000000080c */
[----:B------:R-:W-:Y:S02]  /*02a0*/  DFMA R2, R4, R2, R4 ;  /* 0x000000020402722b */ /* 0x000fe40000000004 */
[----:B----4-:R-:W-:-:S08]  /*02b0*/  DMUL R10, R16, R10 ;  /* 0x0000000a100a7228 */ /* 0x010fd00000000000 */
[----:B------:R-:W-:Y:S02]  /*02c0*/  DMUL R8, R10, R2 ;  /* 0x000000020a087228 */ /* 0x000fe40000000000 */
[----:B------:R-:W-:-:S06]  /*02d0*/  FSETP.GEU.AND P1, PT, |R11|, 6.5827683646048100446e-37, PT ;  /* 0x036000000b00780b */ /* 0x000fcc0003f2e200 */
[----:B------:R-:W-:-:S08]  /*02e0*/  DFMA R4, R8, -R12, R10 ;  /* 0x8000000c0804722b */ /* 0x000fd0000000000a */
[----:B------:R-:W-:-:S10]  /*02f0*/  DFMA R8, R2, R4, R8 ;  /* 0x000000040208722b */ /* 0x000fd40000000008 */
[----:B------:R-:W-:-:S05]  /*0300*/  FFMA R0, RZ, UR6, R9 ;  /* 0x00000006ff007c23 */ /* 0x000fca0008000009 */
[----:B------:R-:W-:-:S13]  /*0310*/  FSETP.GT.AND P0, PT, |R0|, 1.469367938527859385e-39, PT ;  /* 0x001000000000780b */ /* 0x000fda0003f04200 */
[----:B------:R-:W-:Y:S05]  /*0320*/  @P0 BRA P1, `(.L_x_6) ;  /* 0x00000000001c0947 */ /* 0x000fea0000800000 */
[----:B------:R-:W0:Y:S01]  /*0330*/  LDCU.64 UR6, c[0x0][0x398] ;  /* 0x00007300ff0677ac */ /* 0x000e220008000a00 */
[----:B------:R-:W-:Y:S02]  /*0340*/  MOV R9, R11 ;  /* 0x0000000b00097202 */ /* 0x000fe40000000f00 */
[----:B------:R-:W-:Y:S01]  /*0350*/  MOV R0, 0x390 ;  /* 0x0000039000007802 */ /* 0x000fe20000000f00 */
[----:B0-----:R-:W-:Y:S02]  /*0360*/  IMAD.U32 R32, RZ, RZ, UR6 ;  /* 0x00000006ff207e24 */ /* 0x001fe4000f8e00ff */
[----:B------:R-:W-:-:S07]  /*0370*/  IMAD.U32 R33, RZ, RZ, UR7 ;  /* 0x00000007ff217e24 */ /* 0x000fce000f8e00ff */
[----:B------:R-:W-:Y:S05]  /*0380*/  CALL.REL.NOINC `($__internal_0_$__cuda_sm20_div_rn_f64_full) ;  /* 0x0000001000a07944 */ /* 0x000fea0003c00000 */
[----:B------:R-:W-:-:S07]  /*0390*/  IMAD.MOV.U32 R8, RZ, RZ, R10 ;  /* 0x000000ffff087224 */ /* 0x000fce00078e000a */
.L_x_6:
[----:B------:R-:W-:Y:S05]  /*03a0*/  BSYNC.RECONVERGENT B0 ;  /* 0x0000000000007941 */ /* 0x000fea0003800200 */
.L_x_5:
[----:B------:R-:W0:Y:S08]  /*03b0*/  LDC.64 R26, c[0x0][0x3c8] ;  /* 0x0000f200ff1a7b82 */ /* 0x000e300000000a00 */
[----:B------:R-:W1:Y:S01]  /*03c0*/  LDC.64 R14, c[0x0][0x3c0] ;  /* 0x0000f000ff0e7b82 */ /* 0x000e620000000a00 */
[C---:B------:R-:W-:Y:S01]  /*03d0*/  VIADD R7, R6.reuse, 0xffffffff ;  /* 0xffffffff06077836 */ /* 0x040fe20000000000 */
[----:B------:R-:W2:Y:S06]  /*03e0*/  LDCU UR6, c[0x0][0x3a4] ;  /* 0x00007480ff0677ac */ /* 0x000eac0008000800 */
[----:B------:R-:W3:Y:S01]  /*03f0*/  LDC.64 R12, c[0x0][0x3a0] ;  /* 0x0000e800ff0c7b82 */ /* 0x000ee20000000a00 */
[----:B------:R-:W-:Y:S01]  /*0400*/  IMAD.MOV.U32 R4, RZ, RZ, 0x1 ;  /* 0x00000001ff047424 */ /* 0x000fe200078e00ff */
[----:B------:R-:W4:Y:S01]  /*0410*/  LDCU.64 UR8, c[0x0][0x390] ;  /* 0x00007200ff0877ac */ /* 0x000f220008000a00 */
[----:B0-----:R-:W-:-:S05]  /*0420*/  IMAD.WIDE.U32 R26, R6, 0x8, R26 ;  /* 0x00000008061a7825 */ /* 0x001fca00078e001a */
[----:B------:R-:W4:Y:S01]  /*0430*/  LDG.E.64 R2, desc[UR4][R26.64] ;  /* 0x000000041a027981 */ /* 0x000f22000c1e1b00 */
[----:B-1----:R-:W-:-:S06]  /*0440*/  IMAD.WIDE.U32 R14, R7, 0x8, R14 ;  /* 0x00000008070e7825 */ /* 0x002fcc00078e000e */
[----:B------:R-:W5:Y:S01]  /*0450*/  LDG.E.64 R14, desc[UR4][R14.64] ;  /* 0x000000040e0e7981 */ /* 0x000f62000c1e1b00 */
[----:B--2---:R-:W3:Y:S01]  /*0460*/  MUFU.RCP64H R5, UR6 ;  /* 0x0000000600057d08 */ /* 0x004ee20008001800 */
[----:B------:R-:W-:Y:S01]  /*0470*/  BSSY.RECONVERGENT B0, `(.L_x_7) ;  /* 0x0000018000007945 */ /* 0x000fe20003800200 */
[----:B---3--:R-:W-:-:S08]  /*0480*/  DFMA R10, R4, -R12, 1 ;  /* 0x3ff00000040a742b */ /* 0x008fd0000000080c */
[----:B------:R-:W-:-:S08]  /*0490*/  DFMA R10, R10, R10, R10 ;  /* 0x0000000a0a0a722b */ /* 0x000fd0000000000a */
[----:B------:R-:W-:-:S08]  /*04a0*/  DFMA R10, R4, R10, R4 ;  /* 0x0000000a040a722b */ /* 0x000fd00000000004 */
[----:B------:R-:W-:-:S08]  /*04b0*/  DFMA R4, R10, -R12, 1 ;  /* 0x3ff000000a04742b */ /* 0x000fd0000000080c */
[----:B------:R-:W-:Y:S02]  /*04c0*/  DFMA R4, R10, R4, R10 ;  /* 0x000000040a04722b */ /* 0x000fe4000000000a */
[----:B----4-:R-:W-:-:S08]  /*04d0*/  DMUL R2, R2, UR8 ;  /* 0x0000000802027c28 */ /* 0x010fd00008000000 */
[----:B------:R-:W-:Y:S02]  /*04e0*/  DMUL R10, R2, R4 ;  /* 0x00000004020a7228 */ /* 0x000fe40000000000 */
[----:B------:R-:W-:Y:S01]  /*04f0*/  FSETP.GEU.AND P1, PT, |R3|, 6.5827683646048100446e-37, PT ;  /* 0x036000000300780b */ /* 0x000fe20003f2e200 */
[----:B-----5:R-:W-:-:S05]  /*0500*/  DADD R18, R16, -R14 ;  /* 0x0000000010127229 */ /* 0x020fca000000080e */
[----:B------:R-:W-:-:S03]  /*0510*/  DFMA R12, R10, -R12, R2 ;  /* 0x8000000c0a0c722b */ /* 0x000fc60000000002 */
[----:B------:R-:W-:-:S05]  /*0520*/  DFMA R18, R18, -R8, R16 ;  /* 0x800000081212722b */ /* 0x000fca0000000010 */
[----:B------:R-:W-:-:S10]  /*0530*/  DFMA R10, R4, R12, R10 ;  /* 0x0000000c040a722b */ /* 0x000fd4000000000a */
[----:B------:R-:W-:-:S05]  /*0540*/  FFMA R0, RZ, UR6, R11 ;  /* 0x00000006ff007c23 */ /* 0x000fca000800000b */
[----:B------:R-:W-:-:S13]  /*0550*/  FSETP.GT.AND P0, PT, |R0|, 1.469367938527859385e-39, PT ;  /* 0x001000000000780b */ /* 0x000fda0003f04200 */
[----:B------:R-:W-:Y:S05]  /*0560*/  @P0 BRA P1, `(.L_x_8) ;  /* 0x0000000000200947 */ /* 0x000fea0000800000 */
[----:B------:R-:W0:Y:S01]  /*0570*/  LDCU.64 UR6, c[0x0][0x3a0] ;  /* 0x00007400ff0677ac */ /* 0x000e220008000a00 */
[----:B------:R-:W-:Y:S01]  /*0580*/  IMAD.MOV.U32 R10, RZ, RZ, R2 ;  /* 0x000000ffff0a7224 */ /* 0x000fe200078e0002 */
[----:B------:R-:W-:Y:S02]  /*0590*/  MOV R9, R3 ;  /* 0x0000000300097202 */ /* 0x000fe40000000f00 */
[----:B------:R-:W-:Y:S01]  /*05a0*/  MOV R0, 0x5e0 ;  /* 0x000005e000007802 */ /* 0x000fe20000000f00 */
[----:B0-----:R-:W-:Y:S02]  /*05b0*/  IMAD.U32 R32, RZ, RZ, UR6 ;  /* 0x00000006ff207e24 */ /* 0x001fe4000f8e00ff */
[----:B------:R-:W-:-:S07]  /*05c0*/  IMAD.U32 R33, RZ, RZ, UR7 ;  /* 0x00000007ff217e24 */ /* 0x000fce000f8e00ff */
[----:B------:R-:W-:Y:S05]  /*05d0*/  CALL.REL.NOINC `($__internal_0_$__cuda_sm20_div_rn_f64_full) ;  /* 0x00000010000c7944 */ /* 0x000fea0003c00000 */
[----:B------:R-:W-:-:S07]  /*05e0*/  IMAD.MOV.U32 R11, RZ, RZ, R9 ;  /* 0x000000ffff0b7224 */ /* 0x000fce00078e0009 */
.L_x_8:
[----:B------:R-:W-:Y:S05]  /*05f0*/  BSYNC.RECONVERGENT B0 ;  /* 0x0000000000007941 */ /* 0x000fea0003800200 */
.L_x_7:
[----:B------:R-:W0:Y:S01]  /*0600*/  LDC.64 R24, c[0x0][0x3c0] ;  /* 0x0000f000ff187b82 */ /* 0x000e220000000a00 */
[----:B------:R-:W-:Y:S01]  /*0610*/  VIADD R8, R6, 0xffffffd7 ;  /* 0xffffffd706087836 */ /* 0x000fe20000000000 */
[----:B------:R-:W1:Y:S06]  /*0620*/  LDCU.128 UR8, c[0x0][0x390] ;  /* 0x00007200ff0877ac */ /* 0x000e6c0008000c00 */
[----:B------:R-:W2:Y:S01]  /*0630*/  LDC.64 R22, c[0x0][0x3b0] ;  /* 0x0000ec00ff167b82 */ /* 0x000ea20000000a00 */
[----:B------:R-:W-:-:S07]  /*0640*/  IMAD.MOV.U32 R2, RZ, RZ, 0x1 ;  /* 0x00000001ff027424 */ /* 0x000fce00078e00ff */
[----:B------:R-:W3:Y:S01]  /*0650*/  LDC R0, c[0x0][0x394] ;  /* 0x0000e500ff007b82 */ /* 0x000ee20000000800 */
[----:B0-----:R-:W-:-:S06]  /*0660*/  IMAD.WIDE.U32 R24, R8, 0x8, R24 ;  /* 0x0000000808187825 */ /* 0x001fcc00078e0018 */
[----:B------:R-:W4:Y:S01]  /*0670*/  LDG.E.64 R24, desc[UR4][R24.64] ;  /* 0x0000000418187981 */ /* 0x000f22000c1e1b00 */
[----:B--2---:R-:W-:-:S08]  /*0680*/  DADD R22, R22, R22 ;  /* 0x0000000016167229 */ /* 0x004fd00000000016 */
[----:B-1----:R-:W-:Y:S01]  /*0690*/  DMUL R32, R22, UR10 ;  /* 0x0000000a16207c28 */ /* 0x002fe20008000000 */
[----:B---3--:R-:W-:-:S05]  /*06a0*/  FSETP.GEU.AND P1, PT, |R0|, 6.5827683646048100446e-37, PT ;  /* 0x036000000000780b */ /* 0x008fca0003f2e200 */
[----:B------:R-:W0:Y:S02]  /*06b0*/  MUFU.RCP64H R3, R33 ;  /* 0x0000002100037308 */ /* 0x000e240000001800 */
[----:B0-----:R-:W-:-:S08]  /*06c0*/  DFMA R4, -R32, R2, 1 ;  /* 0x3ff000002004742b */ /* 0x001fd00000000102 */
[----:B------:R-:W-:-:S08]  /*06d0*/  DFMA R4, R4, R4, R4 ;  /* 0x000000040404722b */ /* 0x000fd00000000004 */
[----:B------:R-:W-:-:S08]  /*06e0*/  DFMA R4, R2, R4, R2 ;  /* 0x000000040204722b */ /* 0x000fd00000000002 */
[----:B------:R-:W-:-:S08]  /*06f0*/  DFMA R2, -R32, R4, 1 ;  /* 0x3ff000002002742b */ /* 0x000fd00000000104 */
[----:B------:R-:W-:-:S08]  /*0700*/  DFMA R2, R4, R2, R4 ;  /* 0x000000020402722b */ /* 0x000fd00000000004 */
[----:B------:R-:W-:-:S08]  /*0710*/  DMUL R4, R2, UR8 ;  /* 0x0000000802047c28 */ /* 0x000fd00008000000 */
[----:B------:R-:W-:-:S08]  /*0720*/  DFMA R12, -R32, R4, UR8 ;  /* 0x00000008200c7e2b */ /* 0x000fd00008000104 */
[----:B------:R-:W-:-:S10]  /*0730*/  DFMA R2, R2, R12, R4 ;  /* 0x0000000c0202722b */ /* 0x000fd40000000004 */
[----:B------:R-:W-:-:S05]  /*0740*/  FFMA R9, RZ, R33, R3 ;  /* 0x00000021ff097223 */ /* 0x000fca0000000003 */
[----:B------:R-:W-:Y:S01]  /*0750*/  FSETP.GT.AND P0, PT, |R9|, 1.469367938527859385e-39, PT ;  /* 0x001000000900780b */ /* 0x000fe20003f04200 */
[----:B----4-:R-:W-:-:S08]  /*0760*/  DADD R4, R16, -R24 ;  /* 0x0000000010047229 */ /* 0x010fd00000000818 */
[----:B------:R-:W-:-:S04]  /*0770*/  DFMA R18, R4, -R10, R18 ;  /* 0x8000000a0412722b */ /* 0x000fc80000000012 */
[----:B------:R-:W-:Y:S07]  /*0780*/  @P0 BRA P1, `(.L_x_9) ;  /* 0x00000000001c0947 */ /* 0x000fee0000800000 */
[----:B------:R-:W0:Y:S01]  /*0790*/  LDCU.64 UR6, c[0x0][0x390] ;  /* 0x00007200ff0677ac */ /* 0x000e220008000a00 */
[----:B------:R-:W-:Y:S01]  /*07a0*/  MOV R0, 0x7e0 ;  /* 0x000007e000007802 */ /* 0x000fe20000000f00 */
[----:B0-----:R-:W-:Y:S01]  /*07b0*/  IMAD.U32 R10, RZ, RZ, UR6 ;  /* 0x00000006ff0a7e24 */ /* 0x001fe2000f8e00ff */
[----:B------:R-:W-:-:S07]  /*07c0*/  MOV R9, UR7 ;  /* 0x0000000700097c02 */ /* 0x000fce0008000f00 */
[----:B------:R-:W-:Y:S05]  /*07d0*/  CALL.REL.NOINC `($__internal_0_$__cuda_sm20_div_rn_f64_full) ;  /* 0x0000000c008c7944 */ /* 0x000fea0003c00000 */
[----:B------:R-:W-:Y:S02]  /*07e0*/  IMAD.MOV.U32 R2, RZ, RZ, R10 ;  /* 0x000000ffff027224 */ /* 0x000fe400078e000a */
[----:B------:R-:W-:-:S07]  /*07f0*/  IMAD.MOV.U32 R3, RZ, RZ, R9 ;  /* 0x000000ffff037224 */ /* 0x000fce00078e0009 */
.L_x_9:
[----:B------:R-:W0:Y:S01]  /*0800*/  LDC.64 R20, c[0x0][0x3a8] ;  /* 0x0000ea00ff147b82 */ /* 0x000e220000000a00 */
[----:B------:R-:W1:Y:S01]  /*0810*/  LDCU.64 UR6, c[0x0][0x398] ;  /* 0x00007300ff0677ac */ /* 0x000e620008000a00 */
[----:B0-----:R-:W-:-:S04]  /*0820*/  IMAD.WIDE.U32 R10, R7, 0x8, R20 ;  /* 0x00000008070a7825 */ /* 0x001fc800078e0014 */
[----:B------:R-:W-:Y:S02]  /*0830*/  IMAD.WIDE.U32 R20, R6, 0x8, R20 ;  /* 0x0000000806147825 */ /* 0x000fe400078e0014 */
[----:B------:R-:W2:Y:S04]  /*0840*/  LDG.E.64 R10, desc[UR4][R10.64] ;  /* 0x000000040a0a7981 */ /* 0x000ea8000c1e1b00 */
[----:B------:R-:W2:Y:S01]  /*0850*/  LDG.E.64 R4, desc[UR4][R20.64+0x8] ;  /* 0x0000080414047981 */ /* 0x000ea2000c1e1b00 */
[----:B-1----:R-:W-:Y:S01]  /*0860*/  DADD R12, -RZ, |UR6| ;  /* 0x40000006ff0c7e29 */ /* 0x002fe20008000100 */
[----:B------:R-:W-:-:S09]  /*0870*/  MOV R0, 0x8c0 ;  /* 0x000008c000007802 */ /* 0x000fd20000000f00 */
[----:B------:R-:W-:Y:S01]  /*0880*/  IMAD.MOV.U32 R9, RZ, RZ, R13 ;  /* 0x000000ffff097224 */ /* 0x000fe200078e000d */
[----:B--2---:R-:W-:-:S08]  /*0890*/  DADD R4, R4, -R10 ;  /* 0x0000000004047229 */ /* 0x004fd0000000080a */
[----:B------:R-:W-:-:S11]  /*08a0*/  DFMA R18, R4, -R2, R18 ;  /* 0x800000020412722b */ /* 0x000fd60000000012 */
[----:B------:R-:W-:Y:S05]  /*08b0*/  CALL.REL.NOINC `($_Z17cavity_flow_blockPdS_dddS_ddS_S_$__internal_accurate_pow) ;  /* 0x0000001000e47944 */ /* 0x000fea0003c00000 */
[----:B------:R-:W2:Y:S01]  /*08c0*/  LDG.E.64 R12, desc[UR4][R28.64+0x8] ;  /* 0x000008041c0c7981 */ /* 0x000ea2000c1e1b00 */
[----:B------:R-:W0:Y:S01]  /*08d0*/  LDC.64 R2, c[0x0][0x398] ;  /* 0x0000e600ff027b82 */ /* 0x000e220000000a00 */
[----:B------:R-:W1:Y:S01]  /*08e0*/  LDCU.64 UR6, c[0x0][0x3a0] ;  /* 0x00007400ff0677ac */ /* 0x000e620008000a00 */
[----:B------:R-:W-:Y:S02]  /*08f0*/  DADD R16, R16, R16 ;  /* 0x0000000010107229 */ /* 0x000fe40000000010 */
[----:B-1----:R-:W-:Y:S02]  /*0900*/  DADD R30, -RZ, |UR6| ;  /* 0x40000006ff1e7e29 */ /* 0x002fe40008000100 */
[C---:B0-----:R-:W-:Y:S02]  /*0910*/  DADD R10, R2.reuse, 2 ;  /* 0x40000000020a7429 */ /* 0x041fe40000000000 */
[C---:B------:R-:W-:Y:S02]  /*0920*/  DSETP.NEU.AND P1, PT, R2.reuse, RZ, PT ;  /* 0x000000ff0200722a */ /* 0x040fe40003f2d000 */
[----:B------:R-:W-:-:S04]  /*0930*/  DSETP.NEU.AND P0, PT, R2, 1, PT ;  /* 0x3ff000000200742a */ /* 0x000fc80003f0d000 */
[----:B------:R-:W-:Y:S02]  /*0940*/  IMAD.MOV.U32 R9, RZ, RZ, R31 ;  /* 0x000000ffff097224 */ /* 0x000fe400078e001f */
[----:B------:R-:W-:-:S04]  /*0950*/  LOP3.LUT R10, R11, 0x7ff00000, RZ, 0xc0, !PT ;  /* 0x7ff000000b0a7812 */ /* 0x000fc800078ec0ff */
[----:B------:R-:W-:Y:S02]  /*0960*/  ISETP.NE.AND P2, PT, R10, 0x7ff00000, PT ;  /* 0x7ff000000a00780c */ /* 0x000fe40003f45270 */
[----:B------:R-:W-:Y:S01]  /*0970*/  @!P1 CS2R R4, SRZ ;  /* 0x0000000000049805 */ /* 0x000fe2000001ff00 */
[----:B--2---:R-:W-:-:S08]  /*0980*/  DADD R12, R12, -R16 ;  /* 0x000000000c0c7229 */ /* 0x004fd00000000810 */
[----:B------:R-:W-:Y:S01]  /*0990*/  DADD R14, R14, R12 ;  /* 0x000000000e0e7229 */ /* 0x000fe2000000000c */
[----:B------:R-:W-:Y:S01]  /*09a0*/  IMAD.MOV.U32 R12, RZ, RZ, R30 ;  /* 0x000000ffff0c7224 */ /* 0x000fe200078e001e */
[----:B------:R-:W-:Y:S09]  /*09b0*/  @P2 BRA `(.L_x_10) ;  /* 0x0000000000182947 */ /* 0x000ff20003800000 */
[----:B------:R-:W-:-:S14]  /*09c0*/  DSETP.NAN.AND P1, PT, R2, R2, PT ;  /* 0x000000020200722a */ /* 0x000fdc0003f28000 */
[----:B------:R-:W-:Y:S01]  /*09d0*/  @P1 DADD R4, R2, 2 ;  /* 0x4000000002041429 */ /* 0x000fe20000000000 */
[----:B------:R-:W-:Y:S10]  /*09e0*/  @P1 BRA `(.L_x_10) ;  /* 0x00000000000c1947 */ /* 0x000ff40003800000 */
[----:B------:R-:W-:-:S14]  /*09f0*/  DSETP.NEU.AND P1, PT, |R2|, +INF , PT ;  /* 0x7ff000000200742a */ /* 0x000fdc0003f2d200 */
[----:B------:R-:W-:Y:S01]  /*0a00*/  @!P1 IMAD.MOV.U32 R4, RZ, RZ, 0x0 ;  /* 0x00000000ff049424 */ /* 0x000fe200078e00ff */
[----:B------:R-:W-:-:S07]  /*0a10*/  @!P1 MOV R5, 0x7ff00000 ;  /* 0x7ff0000000059802 */ /* 0x000fce0000000f00 */
.L_x_10:
[----:B------:R-:W-:Y:S02]  /*0a20*/  FSEL R32, R4, RZ, P0 ;  /* 0x000000ff04207208 */ /* 0x000fe40000000000 */
[----:B------:R-:W-:Y:S02]  /*0a30*/  FSEL R33, R5, 1.875, P0 ;  /* 0x3ff0000005217808 */ /* 0x000fe40000000000 */
[----:B------:R-:W-:-:S07]  /*0a40*/  MOV R0, 0xa60 ;  /* 0x00000a6000007802 */ /* 0x000fce0000000f00 */
[----:B------:R-:W-:Y:S05]  /*0a50*/  CALL.REL.NOINC `($_Z17cavity_flow_blockPdS_dddS_ddS_S_$__internal_accurate_pow) ;  /* 0x00000010007c7944 */ /* 0x000fea0003c00000 */
[----:B------:R-:W0:Y:S01]  /*0a60*/  MUFU.RCP64H R3, R33 ;  /* 0x0000002100037308 */ /* 0x000e220000001800 */
[----:B------:R-:W-:Y:S01]  /*0a70*/  IMAD.MOV.U32 R2, RZ, RZ, 0x1 ;  /* 0x00000001ff027424 */ /* 0x000fe200078e00ff */
[----:B------:R-:W1:Y:S01]  /*0a80*/  LDCU.64 UR6, c[0x0][0x390] ;  /* 0x00007200ff0677ac */ /* 0x000e620008000a00 */
[----:B------:R-:W2:Y:S04]  /*0a90*/  LDC R9, c[0x0][0x394] ;  /* 0x0000e500ff097b82 */ /* 0x000ea80000000800 */
[----:B0-----:R-:W-:-:S08]  /*0aa0*/  DFMA R10, -R32, R2, 1 ;  /* 0x3ff00000200a742b */ /* 0x001fd00000000102 */
[----:B------:R-:W-:Y:S01]  /*0ab0*/  DFMA R10, R10, R10, R10 ;  /* 0x0000000a0a0a722b */ /* 0x000fe2000000000a */
[----:B--2---:R-:W-:-:S07]  /*0ac0*/  FSETP.GEU.AND P1, PT, |R9|, 6.5827683646048100446e-37, PT ;  /* 0x036000000900780b */ /* 0x004fce0003f2e200 */
[----:B------:R-:W-:-:S08]  /*0ad0*/  DFMA R10, R2, R10, R2 ;  /* 0x0000000a020a722b */ /* 0x000fd00000000002 */
[----:B------:R-:W-:-:S08]  /*0ae0*/  DFMA R2, -R32, R10, 1 ;  /* 0x3ff000002002742b */ /* 0x000fd0000000010a */
[----:B------:R-:W-:Y:S01]  /*0af0*/  DFMA R2, R10, R2, R10 ;  /* 0x000000020a02722b */ /* 0x000fe2000000000a */
[----:B------:R-:W0:Y:S07]  /*0b00*/  LDC.64 R10, c[0x0][0x3a0] ;  /* 0x0000e800ff0a7b82 */ /* 0x000e2e0000000a00 */
[----:B-1----:R-:W-:-:S08]  /*0b10*/  DMUL R12, R2, UR6 ;  /* 0x00000006020c7c28 */ /* 0x002fd00008000000 */
[----:B------:R-:W-:-:S08]  /*0b20*/  DFMA R30, -R32, R12, UR6 ;  /* 0x00000006201e7e2b */ /* 0x000fd0000800010c */
[----:B------:R-:W-:Y:S02]  /*0b30*/  DFMA R2, R2, R30, R12 ;  /* 0x0000001e0202722b */ /* 0x000fe4000000000c */
[C---:B0-----:R-:W-:Y:S02]  /*0b40*/  DADD R12, R10.reuse, 2 ;  /* 0x400000000a0c7429 */ /* 0x041fe40000000000 */
[----:B------:R-:W-:-:S06]  /*0b50*/  DSETP.NEU.AND P2, PT, R10, RZ, PT ;  /* 0x000000ff0a00722a */ /* 0x000fcc0003f4d000 */
[----:B------:R-:W-:Y:S02]  /*0b60*/  FFMA R0, RZ, R33, R3 ;  /* 0x00000021ff007223 */ /* 0x000fe40000000003 */
[----:B------:R-:W-:-:S03]  /*0b70*/  LOP3.LUT R12, R13, 0x7ff00000, RZ, 0xc0, !PT ;  /* 0x7ff000000d0c7812 */ /* 0x000fc600078ec0ff */
[----:B------:R-:W-:Y:S02]  /*0b80*/  FSETP.GT.AND P0, PT, |R0|, 1.469367938527859385e-39, PT ;  /* 0x001000000000780b */ /* 0x000fe40003f04200 */
[----:B------:R-:W-:Y:S02]  /*0b90*/  ISETP.NE.AND P3, PT, R12, 0x7ff00000, PT ;  /* 0x7ff000000c00780c */ /* 0x000fe40003f65270 */
[----:B------:R-:W-:-:S11]  /*0ba0*/  @!P2 CS2R R4, SRZ ;  /* 0x000000000004a805 */ /* 0x000fd6000001ff00 */
[----:B------:R-:W-:Y:S05]  /*0bb0*/  @P3 BRA `(.L_x_11) ;  /* 0x0000000000183947 */ /* 0x000fea0003800000 */
[----:B------:R-:W-:-:S14]  /*0bc0*/  DSETP.NAN.AND P2, PT, R10, R10, PT ;  /* 0x0000000a0a00722a */ /* 0x000fdc0003f48000 */
[----:B------:R-:W-:Y:S01]  /*0bd0*/  @P2 DADD R4, R10, 2 ;  /* 0x400000000a042429 */ /* 0x000fe20000000000 */
[----:B------:R-:W-:Y:S10]  /*0be0*/  @P2 BRA `(.L_x_11) ;  /* 0x00000000000c2947 */ /* 0x000ff40003800000 */
[----:B------:R-:W-:-:S14]  /*0bf0*/  DSETP.NEU.AND P2, PT, |R10|, +INF , PT ;  /* 0x7ff000000a00742a */ /* 0x000fdc0003f4d200 */
[----:B------:R-:W-:Y:S02]  /*0c00*/  @!P2 IMAD.MOV.U32 R4, RZ, RZ, 0x0 ;  /* 0x00000000ff04a424 */ /* 0x000fe400078e00ff */
[----:B------:R-:W-:-:S07]  /*0c10*/  @!P2 IMAD.MOV.U32 R5, RZ, RZ, 0x7ff00000 ;  /* 0x7ff00000ff05a424 */ /* 0x000fce00078e00ff */
.L_x_11:
[----:B------:R-:W-:Y:S05]  /*0c20*/  @P0 BRA P1, `(.L_x_12) ;  /* 0x00000000001c0947 */ /* 0x000fea0000800000 */
[----:B------:R-:W0:Y:S01]  /*0c30*/  LDCU.64 UR6, c[0x0][0x390] ;  /* 0x00007200ff0677ac */ /* 0x000e220008000a00 */
[----:B------:R-:W-:Y:S01]  /*0c40*/  MOV R0, 0xc80 ;  /* 0x00000c8000007802 */ /* 0x000fe20000000f00 */
[----:B0-----:R-:W-:Y:S02]  /*0c50*/  IMAD.U32 R10, RZ, RZ, UR6 ;  /* 0x00000006ff0a7e24 */ /* 0x001fe4000f8e00ff */
[----:B------:R-:W-:-:S07]  /*0c60*/  IMAD.U32 R9, RZ, RZ, UR7 ;  /* 0x00000007ff097e24 */ /* 0x000fce000f8e00ff */
[----:B------:R-:W-:Y:S05]  /*0c70*/  CALL.REL.NOINC `($__internal_0_$__cuda_sm20_div_rn_f64_full) ;  /* 0x0000000800647944 */ /* 0x000fea0003c00000 */
[----:B------:R-:W-:Y:S01]  /*0c80*/  MOV R2, R10 ;  /* 0x0000000a00027202 */ /* 0x000fe20000000f00 */
[----:B------:R-:W-:-:S07]  /*0c90*/  IMAD.MOV.U32 R3, RZ, RZ, R9 ;  /* 0x000000ffff037224 */ /* 0x000fce00078e0009 */
.L_x_12:
[----:B------:R-:W0:Y:S01]  /*0ca0*/  LDC.64 R10, c[0x0][0x3a0] ;  /* 0x0000e800ff0a7b82 */ /* 0x000e220000000a00 */
[----:B------:R-:W1:Y:S07]  /*0cb0*/  LDCU.64 UR6, c[0x0][0x390] ;  /* 0x00007200ff0677ac */ /* 0x000e6e0008000a00 */
[----:B------:R-:W2:Y:S01]  /*0cc0*/  LDC R0, c[0x0][0x394] ;  /* 0x0000e500ff007b82 */ /* 0x000ea20000000800 */
[----:B0-----:R-:W-:-:S06]  /*0cd0*/  DSETP.NEU.AND P0, PT, R10, 1, PT ;  /* 0x3ff000000a00742a */ /* 0x001fcc0003f0d000 */
[----:B------:R-:W-:Y:S02]  /*0ce0*/  FSEL R33, R5, 1.875, P0 ;  /* 0x3ff0000005217808 */ /* 0x000fe40000000000 */
[----:B------:R-:W-:Y:S01]  /*0cf0*/  FSEL R32, R4, RZ, P0 ;  /* 0x000000ff04207208 */ /* 0x000fe20000000000 */
[----:B------:R-:W-:Y:S01]  /*0d00*/  IMAD.MOV.U32 R4, RZ, RZ, 0x1 ;  /* 0x00000001ff047424 */ /* 0x000fe200078e00ff */
[----:B------:R-:W0:Y:S01]  /*0d10*/  MUFU.RCP64H R5, R33 ;  /* 0x0000002100057308 */ /* 0x000e220000001800 */
[----:B--2---:R-:W-:-:S04]  /*0d20*/  FSETP.GEU.AND P1, PT, |R0|, 6.5827683646048100446e-37, PT ;  /* 0x036000000000780b */ /* 0x004fc80003f2e200 */
[----:B0-----:R-:W-:-:S08]  /*0d30*/  DFMA R10, -R32, R4, 1 ;  /* 0x3ff00000200a742b */ /* 0x001fd00000000104 */
[----:B------:R-:W-:-:S08]  /*0d40*/  DFMA R10, R10, R10, R10 ;  /* 0x0000000a0a0a722b */ /* 0x000fd0000000000a */
[----:B------:R-:W-:-:S08]  /*0d50*/  DFMA R10, R4, R10, R4 ;  /* 0x0000000a040a722b */ /* 0x000fd00000000004 */
[----:B------:R-:W-:-:S08]  /*0d60*/  DFMA R4, -R32, R10, 1 ;  /* 0x3ff000002004742b */ /* 0x000fd0000000010a */
[----:B------:R-:W-:-:S08]  /*0d70*/  DFMA R4, R10, R4, R10 ;  /* 0x000000040a04722b */ /* 0x000fd0000000000a */
[----:B-1----:R-:W-:-:S08]  /*0d80*/  DMUL R10, R4, UR6 ;  /* 0x00000006040a7c28 */ /* 0x002fd00008000000 */
[----:B------:R-:W-:-:S08]  /*0d90*/  DFMA R12, -R32, R10, UR6 ;  /* 0x00000006200c7e2b */ /* 0x000fd0000800010a */
[----:B------:R-:W-:-:S10]  /*0da0*/  DFMA R4, R4, R12, R10 ;  /* 0x0000000c0404722b */ /* 0x000fd4000000000a */
[----:B------:R-:W-:-:S05]  /*0db0*/  FFMA R9, RZ, R33, R5 ;  /* 0x00000021ff097223 */ /* 0x000fca0000000005 */
[----:B------:R-:W-:-:S13]  /*0dc0*/  FSETP.GT.AND P0, PT, |R9|, 1.469367938527859385e-39, PT ;  /* 0x001000000900780b */ /* 0x000fda0003f04200 */
[----:B------:R-:W-:Y:S05]  /*0dd0*/  @P0 BRA P1, `(.L_x_13) ;  /* 0x00000000001c0947 */ /* 0x000fea0000800000 */
[----:B------:R-:W0:Y:S01]  /*0de0*/  LDCU.64 UR6, c[0x0][0x390] ;  /* 0x00007200ff0677ac */ /* 0x000e220008000a00 */
[----:B------:R-:W-:Y:S01]  /*0df0*/  MOV R0, 0xe30 ;  /* 0x00000e3000007802 */ /* 0x000fe20000000f00 */
[----:B0-----:R-:W-:Y:S02]  /*0e00*/  IMAD.U32 R10, RZ, RZ, UR6 ;  /* 0x00000006ff0a7e24 */ /* 0x001fe4000f8e00ff */
[----:B------:R-:W-:-:S07]  /*0e10*/  IMAD.U32 R9, RZ, RZ, UR7 ;  /* 0x00000007ff097e24 */ /* 0x000fce000f8e00ff */
[----:B------:R-:W-:Y:S05]  /*0e20*/  CALL.REL.NOINC `($__internal_0_$__cuda_sm20_div_rn_f64_full) ;  /* 0x0000000400f87944 */ /* 0x000fea0003c00000 */
[----:B------:R-:W-:Y:S01]  /*0e30*/  IMAD.MOV.U32 R4, RZ, RZ, R10 ;  /* 0x000000ffff047224 */ /* 0x000fe200078e000a */
[----:B------:R-:W-:-:S07]  /*0e40*/  MOV R5, R9 ;  /* 0x0000000900057202 */ /* 0x000fce0000000f00 */
.L_x_13:
[----:B------:R-:W2:Y:S01]  /*0e50*/  LDG.E.64 R10, desc[UR4][R28.64+0x148] ;  /* 0x000148041c0a7981 */ /* 0x000ea2000c1e1b00 */
[----:B------:R-:W0:Y:S01]  /*0e60*/  LDC.64 R12, c[0x0][0x380] ;  /* 0x0000e000ff0c7b82 */ /* 0x000e220000000a00 */
[----:B------:R-:W1:Y:S07]  /*0e70*/  LDCU.64 UR6, c[0x0][0x3b8] ;  /* 0x00007700ff0677ac */ /* 0x000e6e0008000a00 */
[----:B------:R-:W3:Y:S01]  /*0e80*/  LDC.64 R30, c[0x0][0x398] ;  /* 0x0000e600ff1e7b82 */ /* 0x000ee20000000a00 */
[----:B0-----:R-:W-:Y:S01]  /*0e90*/  IMAD.WIDE.U32 R12, R6, 0x8, R12 ;  /* 0x00000008060c7825 */ /* 0x001fe200078e000c */
[----:B--2---:R-:W-:-:S08]  /*0ea0*/  DADD R10, -R16, R10 ;  /* 0x00000000100a7229 */ /* 0x004fd0000000010a */
[----:B------:R-:W-:-:S08]  /*0eb0*/  DADD R10, R24, R10 ;  /* 0x00000000180a7229 */ /* 0x000fd0000000000a */
[----:B------:R-:W-:-:S08]  /*0ec0*/  DMUL R10, R10, R4 ;  /* 0x000000040a0a7228 */ /* 0x000fd00000000000 */
[----:B------:R-:W-:-:S08]  /*0ed0*/  DFMA R10, R14, R2, R10 ;  /* 0x000000020e0a722b */ /* 0x000fd0000000000a */
[----:B-1----:R-:W-:Y:S01]  /*0ee0*/  DFMA R10, R10, UR6, R18 ;  /* 0x000000060a0a7c2b */ /* 0x002fe20008000012 */
[----:B------:R-:W0:Y:S06]  /*0ef0*/  LDCU UR6, c[0x0][0x39c] ;  /* 0x00007380ff0677ac */ /* 0x000e2c0008000800 */
[----:B------:R1:W-:Y:S04]  /*0f00*/  STG.E.64 desc[UR4][R12.64], R10 ;  /* 0x0000000a0c007986 */ /* 0x0003e8000c101b04 */
[----:B------:R-:W2:Y:S04]  /*0f10*/  LDG.E.64 R16, desc[UR4][R28.64] ;  /* 0x000000041c107981 */ /* 0x000ea8000c1e1b00 */
[----:B------:R4:W5:Y:S01]  /*0f20*/  LDG.E.64 R14, desc[UR4][R26.64] ;  /* 0x000000041a0e7981 */ /* 0x000962000c1e1b00 */
[----:B------:R-:W-:Y:S01]  /*0f30*/  IMAD.MOV.U32 R24, RZ, RZ, 0x1 ;  /* 0x00000001ff187424 */ /* 0x000fe200078e00ff */
[----:B------:R-:W-:Y:S01]  /*0f40*/  BSSY.RECONVERGENT B0, `(.L_x_14) ;  /* 0x0000018000007945 */ /* 0x000fe20003800200 */
[----:B0-----:R-:W3:Y:S04]  /*0f50*/  MUFU.RCP64H R25, UR6 ;  /* 0x0000000600197d08 */ /* 0x001ee80008001800 */
[----:B---3--:R-:W-:-:S08]  /*0f60*/  DFMA R18, R24, -R30, 1 ;  /* 0x3ff000001812742b */ /* 0x008fd0000000081e */
[----:B------:R-:W-:Y:S02]  /*0f70*/  DFMA R32, R18, R18, R18 ;  /* 0x000000121220722b */ /* 0x000fe40000000012 */
[----:B------:R-:W2:Y:S06]  /*0f80*/  LDC.64 R18, c[0x0][0x390] ;  /* 0x0000e400ff127b82 */ /* 0x000eac0000000a00 */
[----:B------:R-:W-:-:S08]  /*0f90*/  DFMA R32, R24, R32, R24 ;  /* 0x000000201820722b */ /* 0x000fd00000000018 */
[----:B-1----:R-:W-:-:S08]  /*0fa0*/  DFMA R10, R32, -R30, 1 ;  /* 0x3ff00000200a742b */ /* 0x002fd0000000081e */
[----:B------:R-:W-:Y:S02]  /*0fb0*/  DFMA R32, R32, R10, R32 ;  /* 0x0000000a2020722b */ /* 0x000fe40000000020 */
[----:B--2---:R-:W-:-:S08]  /*0fc0*/  DMUL R10, R16, R18 ;  /* 0x00000012100a7228 */ /* 0x004fd00000000000 */
[----:B------:R-:W-:Y:S02]  /*0fd0*/  DMUL R16, R32, R10 ;  /* 0x0000000a20107228 */ /* 0x000fe40000000000 */
[----:B------:R-:W-:-:S06]  /*0fe0*/  FSETP.GEU.AND P1, PT, |R11|, 6.5827683646048100446e-37, PT ;  /* 0x036000000b00780b */ /* 0x000fcc0003f2e200 */
[----:B------:R-:W-:-:S08]  /*0ff0*/  DFMA R12, R16, -R30, R10 ;  /* 0x8000001e100c722b */ /* 0x000fd0000000000a */
[----:B------:R-:W-:-:S10]  /*1000*/  DFMA R16, R32, R12, R16 ;  /* 0x0000000c2010722b */ /* 0x000fd40000000010 */
[----:B------:R-:W-:-:S05]  /*1010*/  FFMA R0, RZ, UR6, R17 ;  /* 0x00000006ff007c23 */ /* 0x000fca0008000011 */
[----:B------:R-:W-:-:S13]  /*1020*/  FSETP.GT.AND P0, PT, |R0|, 1.469367938527859385e-39, PT ;  /* 0x001000000000780b */ /* 0x000fda0003f04200 */
[----:B----4-:R-:W-:Y:S05]  /*1030*/  @P0 BRA P1, `(.L_x_15) ;  /* 0x0000000000200947 */ /* 0x010fea0000800000 */
[----:B------:R-:W0:Y:S01]  /*1040*/  LDCU.64 UR6, c[0x0][0x398] ;  /* 0x00007300ff0677ac */ /* 0x000e220008000a00 */
[----:B------:R-:W-:Y:S01]  /*1050*/  IMAD.MOV.U32 R9, RZ, RZ, R11 ;  /* 0x000000ffff097224 */ /* 0x000fe200078e000b */
[----:B------:R-:W-:Y:S01]  /*1060*/  MOV R0, 0x10a0 ;  /* 0x000010a000007802 */ /* 0x000fe20000000f00 */
[----:B0-----:R-:W-:Y:S02]  /*1070*/  IMAD.U32 R32, RZ, RZ, UR6 ;  /* 0x00000006ff207e24 */ /* 0x001fe4000f8e00ff */
[----:B------:R-:W-:-:S07]  /*1080*/  IMAD.U32 R33, RZ, RZ, UR7 ;  /* 0x00000007ff217e24 */ /* 0x000fce000f8e00ff */
[----:B-----5:R-:W-:Y:S05]  /*1090*/  CALL.REL.NOINC `($__internal_0_$__cuda_sm20_div_rn_f64_full) ;  /* 0x00000004005c7944 */ /* 0x020fea0003c00000 */
[----:B------:R-:W-:Y:S01]  /*10a0*/  IMAD.MOV.U32 R16, RZ, RZ, R10 ;  /* 0x000000ffff107224 */ /* 0x000fe200078e000a */
[----:B------:R-:W-:-:S07]  /*10b0*/  MOV R17, R9 ;  /* 0x0000000900117202 */ /* 0x000fce0000000f00 */
.L_x_15:
[----:B------:R-:W-:Y:S05]  /*10c0*/  BSYNC.RECONVERGENT B0 ;  /* 0x0000000000007941 */ /* 0x000fea0003800200 */
.L_x_14:
[----:B------:R-:W0:Y:S01]  /*10d0*/  LDC.64 R24, c[0x0][0x3c8] ;  /* 0x0000f200ff187b82 */ /* 0x000e220000000a00 */
[----:B------:R-:W1:Y:S07]  /*10e0*/  LDCU UR8, c[0x0][0x3a4] ;  /* 0x00007480ff0877ac */ /* 0x000e6e0008000800 */
[----:B------:R-:W2:Y:S01]  /*10f0*/  LDC.64 R12, c[0x0][0x3a0] ;  /* 0x0000e800ff0c7b82 */ /* 0x000ea20000000a00 */
[----:B------:R-:W-:Y:S01]  /*1100*/  IMAD.MOV.U32 R10, RZ, RZ, 0x1 ;  /* 0x00000001ff0a7424 */ /* 0x000fe200078e00ff */
[----:B------:R-:W3:Y:S01]  /*1110*/  LDCU.64 UR6, c[0x0][0x390] ;  /* 0x00007200ff0677ac */ /* 0x000ee20008000a00 */
[----:B0-----:R-:W-:-:S06]  /*1120*/  IMAD.WIDE.U32 R24, R7, 0x8, R24 ;  /* 0x0000000807187825 */ /* 0x001fcc00078e0018 */
[----:B------:R-:W4:Y:S01]  /*1130*/  LDG.E.64 R24, desc[UR4][R24.64] ;  /* 0x0000000418187981 */ /* 0x000f22000c1e1b00 */
[----:B-1----:R-:W2:Y:S01]  /*1140*/  MUFU.RCP64H R11, UR8 ;  /* 0x00000008000b7d08 */ /* 0x002ea20008001800 */
[----:B------:R-:W-:Y:S01]  /*1150*/  BSSY.RECONVERGENT B0, `(.L_x_16) ;  /* 0x0000018000007945 */ /* 0x000fe20003800200 */
[----:B--2---:R-:W-:-:S08]  /*1160*/  DFMA R18, R10, -R12, 1 ;  /* 0x3ff000000a12742b */ /* 0x004fd0000000080c */
[----:B------:R-:W-:-:S08]  /*1170*/  DFMA R18, R18, R18, R18 ;  /* 0x000000121212722b */ /* 0x000fd00000000012 */
[----:B------:R-:W-:Y:S02]  /*1180*/  DFMA R10, R10, R18, R10 ;  /* 0x000000120a0a722b */ /* 0x000fe4000000000a */
[----:B---3-5:R-:W-:-:S06]  /*1190*/  DMUL R18, R14, UR6 ;  /* 0x000000060e127c28 */ /* 0x028fcc0008000000 */
[----:B------:R-:W-:-:S04]  /*11a0*/  DFMA R28, R10, -R12, 1 ;  /* 0x3ff000000a1c742b */ /* 0x000fc8000000080c */
[----:B------:R-:W-:-:S04]  /*11b0*/  FSETP.GEU.AND P1, PT, |R19|, 6.5827683646048100446e-37, PT ;  /* 0x036000001300780b */ /* 0x000fc80003f2e200 */
[----:B------:R-:W-:-:S08]  /*11c0*/  DFMA R28, R10, R28, R10 ;  /* 0x0000001c0a1c722b */ /* 0x000fd0000000000a */
[----:B------:R-:W-:-:S08]  /*11d0*/  DMUL R10, R28, R18 ;  /* 0x000000121c0a7228 */ /* 0x000fd00000000000 */
[----:B------:R-:W-:-:S08]  /*11e0*/  DFMA R12, R10, -R12, R18 ;  /* 0x8000000c0a0c722b */ /* 0x000fd00000000012 */
[----:B------:R-:W-:-:S10]  /*11f0*/  DFMA R10, R28, R12, R10 ;  /* 0x0000000c1c0a722b */ /* 0x000fd4000000000a */
[----:B------:R-:W-:-:S05]  /*1200*/  FFMA R0, RZ, UR8, R11 ;  /* 0x00000008ff007c23 */ /* 0x000fca000800000b */
[----:B------:R-:W-:Y:S01]  /*1210*/  FSETP.GT.AND P0, PT, |R0|, 1.469367938527859385e-39, PT ;  /* 0x001000000000780b */ /* 0x000fe20003f04200 */
[----:B----4-:R-:W-:-:S08]  /*1220*/  DADD R12, R14, -R24 ;  /* 0x000000000e0c7229 */ /* 0x010fd00000000818 */
[----:B------:R-:W-:-:S04]  /*1230*/  DFMA R16, R12, -R16, R14 ;  /* 0x800000100c10722b */ /* 0x000fc8000000000e */
[----:B------:R-:W-:Y:S07]  /*1240*/  @P0 BRA P1, `(.L_x_17) ;  /* 0x0000000000200947 */ /* 0x000fee0000800000 */
[----:B------:R-:W0:Y:S01]  /*1250*/  LDCU.64 UR6, c[0x0][0x3a0] ;  /* 0x00007400ff0677ac */ /* 0x000e220008000a00 */
[----:B------:R-:W-:Y:S01]  /*1260*/  IMAD.MOV.U32 R10, RZ, RZ, R18 ;  /* 0x000000ffff0a7224 */ /* 0x000fe200078e0012 */
[----:B------:R-:W-:Y:S01]  /*1270*/  MOV R0, 0x12c0 ;  /* 0x000012c000007802 */ /* 0x000fe20000000f00 */
[----:B------:R-:W-:Y:S02]  /*1280*/  IMAD.MOV.U32 R9, RZ, RZ, R19 ;  /* 0x000000ffff097224 */ /* 0x000fe400078e0013 */
[----:B0-----:R-:W-:Y:S02]  /*1290*/  IMAD.U32 R32, RZ, RZ, UR6 ;  /* 0x00000006ff207e24 */ /* 0x001fe4000f8e00ff */
[----:B------:R-:W-:-:S07]  /*12a0*/  IMAD.U32 R33, RZ, RZ, UR7 ;  /* 0x00000007ff217e24 */ /* 0x000fce000f8e00ff */
[----:B------:R-:W-:Y:S05]  /*12b0*/  CALL.REL.NOINC `($__internal_0_$__cuda_sm20_div_rn_f64_full) ;  /* 0x0000000000d47944 */ /* 0x000fea0003c00000 */
[----:B------:R-:W-:-:S07]  /*12c0*/  MOV R11, R9 ;  /* 0x00000009000b7202 */ /* 0x000fce0000000f00 */
.L_x_17:
[----:B------:R-:W-:Y:S05]  /*12d0*/  BSYNC.RECONVERGENT B0 ;  /* 0x0000000000007941 */ /* 0x000fea0003800200 */
.L_x_16:
[----:B------:R-:W0:Y:S01]  /*12e0*/  LDC.64 R18, c[0x0][0x3c8] ;  /* 0x0000f200ff127b82 */ /* 0x000e220000000a00 */
[----:B------:R-:W1:Y:S01]  /*12f0*/  LDCU.64 UR6, c[0x0][0x3a0] ;  /* 0x00007400ff0677ac */ /* 0x000e620008000a00 */
[----:B------:R-:W-:-:S06]  /*1300*/  IMAD.MOV.U32 R12, RZ, RZ, 0x1 ;  /* 0x00000001ff0c7424 */ /* 0x000fcc00078e00ff */
[----:B------:R-:W2:Y:S01]  /*1310*/  LDC R0, c[0x0][0x394] ;  /* 0x0000e500ff007b82 */ /* 0x000ea20000000800 */
[----:B0-----:R-:W-:-:S06]  /*1320*/  IMAD.WIDE.U32 R18, R8, 0x8, R18 ;  /* 0x0000000808127825 */ /* 0x001fcc00078e0012 */
[----:B------:R-:W3:Y:S01]  /*1330*/  LDG.E.64 R18, desc[UR4][R18.64] ;  /* 0x0000000412127981 */ /* 0x000ee2000c1e1b00 */
[----:B-1----:R-:W-:Y:S01]  /*1340*/  DMUL R32, R22, UR6 ;  /* 0x0000000616207c28 */ /* 0x002fe20008000000 */
[----:B------:R-:W0:Y:S01]  /*1350*/  LDCU.64 UR6, c[0x0][0x390] ;  /* 0x00007200ff0677ac */ /* 0x000e220008000a00 */
[----:B--2---:R-:W-:-:S04]  /*1360*/  FSETP.GEU.AND P1, PT, |R0|, 6.5827683646048100446e-37, PT ;  /* 0x036000000000780b */ /* 0x004fc80003f2e200 */
[----:B------:R-:W1:Y:S02]  /*1370*/  MUFU.RCP64H R13, R33 ;  /* 0x00000021000d7308 */ /* 0x000e640000001800 */
[----:B-1----:R-:W-:-:S08]  /*1380*/  DFMA R22, -R32, R12, 1 ;  /* 0x3ff000002016742b */ /* 0x002fd0000000010c */
[----:B------:R-:W-:-:S08]  /*1390*/  DFMA R22, R22, R22, R22 ;  /* 0x000000161616722b */ /* 0x000fd00000000016 */
[----:B------:R-:W-:-:S08]  /*13a0*/  DFMA R22, R12, R22, R12 ;  /* 0x000000160c16722b */ /* 0x000fd0000000000c */
[----:B------:R-:W-:-:S08]  /*13b0*/  DFMA R12, -R32, R22, 1 ;  /* 0x3ff00000200c742b */ /* 0x000fd00000000116 */
[----:B------:R-:W-:-:S08]  /*13c0*/  DFMA R12, R22, R12, R22 ;  /* 0x0000000c160c722b */ /* 0x000fd00000000016 */
[----:B0-----:R-:W-:-:S08]  /*13d0*/  DMUL R22, R12, UR6 ;  /* 0x000000060c167c28 */ /* 0x001fd00008000000 */
[----:B------:R-:W-:-:S08]  /*13e0*/  DFMA R28, -R32, R22, UR6 ;  /* 0x00000006201c7e2b */ /* 0x000fd00008000116 */
[----:B------:R-:W-:-:S10]  /*13f0*/  DFMA R12, R12, R28, R22 ;  /* 0x0000001c0c0c722b */ /* 0x000fd40000000016 */
[----:B------:R-:W-:-:S05]  /*1400*/  FFMA R7, RZ, R33, R13 ;  /* 0x00000021ff077223 */ /* 0x000fca000000000d */
[----:B------:R-:W-:Y:S01]  /*1410*/  FSETP.GT.AND P0, PT, |R7|, 1.469367938527859385e-39, PT ;  /* 0x001000000700780b */ /* 0x000fe20003f04200 */
[----:B---3--:R-:W-:-:S08]  /*1420*/  DADD R22, R14, -R18 ;  /* 0x000000000e167229 */ /* 0x008fd00000000812 */
[----:B------:R-:W-:-:S04]  /*1430*/  DFMA R16, R22, -R10, R16 ;  /* 0x8000000a1610722b */ /* 0x000fc80000000010 */
[----:B------:R-:W-:Y:S07]  /*1440*/  @P0 BRA P1, `(.L_x_18) ;  /* 0x00000000001c0947 */ /* 0x000fee0000800000 */
[----:B------:R-:W0:Y:S01]  /*1450*/  LDCU.64 UR6, c[0x0][0x390] ;  /* 0x00007200ff0677ac */ /* 0x000e220008000a00 */
[----:B------:R-:W-:Y:S01]  /*1460*/  MOV R0, 0x14a0 ;  /* 0x000014a000007802 */ /* 0x000fe20000000f00 */
[----:B0-----:R-:W-:Y:S02]  /*1470*/  IMAD.U32 R10, RZ, RZ, UR6 ;  /* 0x00000006ff0a7e24 */ /* 0x001fe4000f8e00ff */
[----:B------:R-:W-:-:S07]  /*1480*/  IMAD.U32 R9, RZ, RZ, UR7 ;  /* 0x00000007ff097e24 */ /* 0x000fce000f8e00ff */
[----:B------:R-:W-:Y:S05]  /*1490*/  CALL.REL.NOINC `($__internal_0_$__cuda_sm20_div_rn_f64_full) ;  /* 0x00000000005c7944 */ /* 0x000fea0003c00000 */
[----:B------:R-:W-:Y:S02]  /*14a0*/  IMAD.MOV.U32 R12, RZ, RZ, R10 ;  /* 0x000000ffff0c7224 */ /* 0x000fe400078e000a */
[----:B------:R-:W-:-:S07]  /*14b0*/  IMAD.MOV.U32 R13, RZ, RZ, R9 ;  /* 0x000000ffff0d7224 */ /* 0x000fce00078e0009 */
.L_x_18:
[----:B------:R-:W0:Y:S01]  /*14c0*/  LDC.64 R28, c[0x0][0x3a8] ;  /* 0x0000ea00ff1c7b82 */ /* 0x000e220000000a00 */
[----:B------:R-:W2:Y:S04]  /*14d0*/  LDG.E.64 R22, desc[UR4][R26.64+0x148] ;  /* 0x000148041a167981 */ /* 0x000ea8000c1e1b00 */
[----:B------:R-:W3:Y:S04]  /*14e0*/  LDG.E.64 R10, desc[UR4][R26.64+0x8] ;  /* 0x000008041a0a7981 */ /* 0x000ee8000c1e1b00 */
[----:B------:R-:W4:Y:S01]  /*14f0*/  LDG.E.64 R20, desc[UR4][R20.64+0x148] ;  /* 0x0001480414147981 */ /* 0x000f22000c1e1b00 */
[----:B------:R-:W-:Y:S01]  /*1500*/  DADD R14, R14, R14 ;  /* 0x000000000e0e7229 */ /* 0x000fe2000000000e */
[----:B------:R-:W1:Y:S01]  /*1510*/  LDCU.64 UR6, c[0x0][0x3b8] ;  /* 0x00007700ff0677ac */ /* 0x000e620008000a00 */
[----:B0-----:R-:W-:-:S06]  /*1520*/  IMAD.WIDE.U32 R8, R8, 0x8, R28 ;  /* 0x0000000808087825 */ /* 0x001fcc00078e001c */
[----:B------:R-:W4:Y:S01]  /*1530*/  LDG.E.64 R8, desc[UR4][R8.64] ;  /* 0x0000000408087981 */ /* 0x000f22000c1e1b00 */
[----:B--2---:R-:W-:Y:S02]  /*1540*/  DADD R22, -R14, R22 ;  /* 0x000000000e167229 */ /* 0x004fe40000000116 */
[----:B---3--:R-:W-:-:S06]  /*1550*/  DADD R14, R10, -R14 ;  /* 0x000000000a0e7229 */ /* 0x008fcc000000080e */
[----:B------:R-:W-:Y:S01]  /*1560*/  DADD R22, R18, R22 ;  /* 0x0000000012167229 */ /* 0x000fe20000000016 */
[----:B------:R-:W0:Y:S01]  /*1570*/  LDC.64 R18, c[0x0][0x388] ;  /* 0x0000e200ff127b82 */ /* 0x000e220000000a00 */
[----:B------:R-:W-:-:S06]  /*1580*/  DADD R14, R24, R14 ;  /* 0x00000000180e7229 */ /* 0x000fcc000000000e */
[----:B------:R-:W-:Y:S02]  /*1590*/  DMUL R22, R22, R4 ;  /* 0x0000000416167228 */ /* 0x000fe40000000000 */
[----:B----4-:R-:W-:-:S06]  /*15a0*/  DADD R10, R20, -R8 ;  /* 0x00000000140a7229 */ /* 0x010fcc0000000808 */
[----:B------:R-:W-:Y:S02]  /*15b0*/  DFMA R14, R14, R2, R22 ;  /* 0x000000020e0e722b */ /* 0x000fe40000000016 */
[----:B------:R-:W-:Y:S01]  /*15c0*/  DFMA R10, R10, -R12, R16 ;  /* 0x8000000c0a0a722b */ /* 0x000fe20000000010 */
[----:B0-----:R-:W-:-:S07]  /*15d0*/  IMAD.WIDE.U32 R6, R6, 0x8, R18 ;  /* 0x0000000806067825 */ /* 0x001fce00078e0012 */
[----:B-1----:R-:W-:-:S07]  /*15e0*/  DFMA R10, R14, UR6, R10 ;  /* 0x000000060e0a7c2b */ /* 0x002fce000800000a */
[----:B------:R-:W-:Y:S01]  /*15f0*/  STG.E.64 desc[UR4][R6.64], R10 ;  /* 0x0000000a06007986 */ /* 0x000fe2000c101b04 */
[----:B------:R-:W-:Y:S05]  /*1600*/  EXIT ;  /* 0x000000000000794d */ /* 0x000fea0003800000 */
        .weak           $__internal_0_$__cuda_sm20_div_rn_f64_full
        .type           $__internal_0_$__cuda_sm20_div_rn_f64_full,@function
        .size           $__internal_0_$__cuda_sm20_div_rn_f64_full,($_Z17cavity_flow_blockPdS_dddS_ddS_S_$__internal_accurate_pow - $__internal_0_$__cuda_sm20_div_rn_f64_full)
$__internal_0_$__cuda_sm20_div_rn_f64_full:
[C---:B------:R-:W-:Y:S01]  /*1610*/  FSETP.GEU.AND P0, PT, |R33|.reuse, 1.469367938527859385e-39, PT ;  /* 0x001000002100780b */ /* 0x040fe20003f0e200 */
[----:B------:R-:W-:Y:S01]  /*1620*/  IMAD.MOV.U32 R35, RZ, RZ, R9 ;  /* 0x000000ffff237224 */ /* 0x000fe200078e0009 */
[C---:B------:R-:W-:Y:S01]  /*1630*/  LOP3.LUT R30, R33.reuse, 0x800fffff, RZ, 0xc0, !PT ;  /* 0x800fffff211e7812 */ /* 0x040fe200078ec0ff */
[----:B------:R-:W-:Y:S01]  /*1640*/  IMAD.MOV.U32 R40, RZ, RZ, 0x1 ;  /* 0x00000001ff287424 */ /* 0x000fe200078e00ff */
[----:B------:R-:W-:Y:S01]  /*1650*/  LOP3.LUT R12, R33, 0x7ff00000, RZ, 0xc0, !PT ;  /* 0x7ff00000210c7812 */ /* 0x000fe200078ec0ff */
[----:B------:R-:W-:Y:S01]  /*1660*/  IMAD.MOV.U32 R34, RZ, RZ, R10 ;  /* 0x000000ffff227224 */ /* 0x000fe200078e000a */
[----:B------:R-:W-:Y:S01]  /*1670*/  LOP3.LUT R31, R30, 0x3ff00000, RZ, 0xfc, !PT ;  /* 0x3ff000001e1f7812 */ /* 0x000fe200078efcff */
[----:B------:R-:W-:Y:S01]  /*1680*/  BSSY.RECONVERGENT B1, `(.L_x_19) ;  /* 0x0000057000017945 */ /* 0x000fe20003800200 */
[----:B------:R-:W-:Y:S02]  /*1690*/  MOV R30, R32 ;  /* 0x00000020001e7202 */ /* 0x000fe40000000f00 */
[----:B------:R-:W-:-:S02]  /*16a0*/  FSETP.GEU.AND P2, PT, |R35|, 1.469367938527859385e-39, PT ;  /* 0x001000002300780b */ /* 0x000fc40003f4e200 */
[----:B------:R-:W-:Y:S01]  /*16b0*/  LOP3.LUT R9, R35, 0x7ff00000, RZ, 0xc0, !PT ;  /* 0x7ff0000023097812 */ /* 0x000fe200078ec0ff */
[----:B------:R-:W-:-:S03]  /*16c0*/  @!P0 DMUL R30, R32, 8.98846567431157953865e+307 ;  /* 0x7fe00000201e8828 */ /* 0x000fc60000000000 */
[----:B------:R-:W-:-:S03]  /*16d0*/  ISETP.GE.U32.AND P1, PT, R9, R12, PT ;  /* 0x0000000c0900720c */ /* 0x000fc60003f26070 */
[----:B------:R-:W0:Y:S04]  /*16e0*/  MUFU.RCP64H R41, R31 ;  /* 0x0000001f00297308 */ /* 0x000e280000001800 */
[----:B------:R-:W-:Y:S02]  /*16f0*/  @!P2 LOP3.LUT R10, R33, 0x7ff00000, RZ, 0xc0, !PT ;  /* 0x7ff00000210aa812 */ /* 0x000fe400078ec0ff */
[----:B------:R-:W-:Y:S02]  /*1700*/  @!P2 MOV R42, RZ ;  /* 0x000000ff002aa202 */ /* 0x000fe40000000f00 */
[----:B------:R-:W-:Y:S01]  /*1710*/  @!P2 ISETP.GE.U32.AND P3, PT, R9, R10, PT ;  /* 0x0000000a0900a20c */ /* 0x000fe20003f66070 */
[----:B------:R-:W-:Y:S01]  /*1720*/  IMAD.MOV.U32 R10, RZ, RZ, 0x1ca00000 ;  /* 0x1ca00000ff0a7424 */ /* 0x000fe200078e00ff */
[----:B------:R-:W-:-:S04]  /*1730*/  @!P0 LOP3.LUT R12, R31, 0x7ff00000, RZ, 0xc0, !PT ;  /* 0x7ff000001f0c8812 */ /* 0x000fc800078ec0ff */
[C---:B------:R-:W-:Y:S02]  /*1740*/  @!P2 SEL R13, R10.reuse, 0x63400000, !P3 ;  /* 0x634000000a0da807 */ /* 0x040fe40005800000 */
[----:B------:R-:W-:Y:S01]  /*1750*/  SEL R11, R10, 0x63400000, !P1 ;  /* 0x634000000a0b7807 */ /* 0x000fe20004800000 */
[----:B0-----:R-:W-:Y:S01]  /*1760*/  DFMA R36, R40, -R30, 1 ;  /* 0x3ff000002824742b */ /* 0x001fe2000000081e */
[----:B------:R-:W-:-:S04]  /*1770*/  @!P2 LOP3.LUT R13, R13, 0x80000000, R35, 0xf8, !PT ;  /* 0x800000000d0da812 */ /* 0x000fc800078ef823 */
[----:B------:R-:W-:-:S03]  /*1780*/  @!P2 LOP3.LUT R43, R13, 0x100000, RZ, 0xfc, !PT ;  /* 0x001000000d2ba812 */ /* 0x000fc600078efcff */
[----:B------:R-:W-:-:S08]  /*1790*/  DFMA R36, R36, R36, R36 ;  /* 0x000000242424722b */ /* 0x000fd00000000024 */
[----:B------:R-:W-:Y:S01]  /*17a0*/  DFMA R40, R40, R36, R40 ;  /* 0x000000242828722b */ /* 0x000fe20000000028 */
[----:B------:R-:W-:Y:S01]  /*17b0*/  LOP3.LUT R37, R11, 0x800fffff, R35, 0xf8, !PT ;  /* 0x800fffff0b257812 */ /* 0x000fe200078ef823 */
[----:B------:R-:W-:Y:S02]  /*17c0*/  IMAD.MOV.U32 R36, RZ, RZ, R34 ;  /* 0x000000ffff247224 */ /* 0x000fe400078e0022 */
[----:B------:R-:W-:-:S04]  /*17d0*/  IMAD.MOV.U32 R11, RZ, RZ, R9 ;  /* 0x000000ffff0b7224 */ /* 0x000fc800078e0009 */
[----:B------:R-:W-:Y:S02]  /*17e0*/  DFMA R38, R40, -R30, 1 ;  /* 0x3ff000002826742b */ /* 0x000fe4000000081e */
[----:B------:R-:W-:-:S06]  /*17f0*/  @!P2 DFMA R36, R36, 2, -R42 ;  /* 0x400000002424a82b */ /* 0x000fcc000000082a */
[----:B------:R-:W-:-:S04]  /*1800*/  DFMA R40, R40, R38, R40 ;  /* 0x000000262828722b */ /* 0x000fc80000000028 */
[----:B------:R-:W-:-:S04]  /*1810*/  @!P2 LOP3.LUT R11, R37, 0x7ff00000, RZ, 0xc0, !PT ;  /* 0x7ff00000250ba812 */ /* 0x000fc800078ec0ff */
[----:B------:R-:W-:Y:S01]  /*1820*/  DMUL R38, R40, R36 ;  /* 0x0000002428267228 */ /* 0x000fe20000000000 */
[----:B------:R-:W-:-:S05]  /*1830*/  VIADD R13, R11, 0xffffffff ;  /* 0xffffffff0b0d7836 */ /* 0x000fca0000000000 */
[----:B------:R-:W-:Y:S01]  /*1840*/  ISETP.GT.U32.AND P0, PT, R13, 0x7feffffe, PT ;  /* 0x7feffffe0d00780c */ /* 0x000fe20003f04070 */
[----:B------:R-:W-:Y:S01]  /*1850*/  VIADD R13, R12, 0xffffffff ;  /* 0xffffffff0c0d7836 */ /* 0x000fe20000000000 */
[----:B------:R-:W-:-:S04]  /*1860*/  DFMA R42, R38, -R30, R36 ;  /* 0x8000001e262a722b */ /* 0x000fc80000000024 */
[----:B------:R-:W-:-:S04]  /*1870*/  ISETP.GT.U32.OR P0, PT, R13, 0x7feffffe, P0 ;  /* 0x7feffffe0d00780c */ /* 0x000fc80000704470 */
[----:B------:R-:W-:-:S09]  /*1880*/  DFMA R38, R40, R42, R38 ;  /* 0x0000002a2826722b */ /* 0x000fd20000000026 */
[----:B------:R-:W-:Y:S05]  /*1890*/  @P0 BRA `(.L_x_20) ;  /* 0x0000000000740947 */ /* 0x000fea0003800000 */
[----:B------:R-:W-:-:S04]  /*18a0*/  LOP3.LUT R12, R33, 0x7ff00000, RZ, 0xc0, !PT ;  /* 0x7ff00000210c7812 */ /* 0x000fc800078ec0ff */
[CC--:B------:R-:W-:Y:S02]  /*18b0*/  VIADDMNMX R11, R9.reuse, -R12.reuse, 0xb9600000, !PT ;  /* 0xb9600000090b7446 */ /* 0x0c0fe4000780090c */
[----:B------:R-:W-:Y:S02]  /*18c0*/  ISETP.GE.U32.AND P0, PT, R9, R12, PT ;  /* 0x0000000c0900720c */ /* 0x000fe40003f06070 */
[----:B------:R-:W-:Y:S02]  /*18d0*/  VIMNMX R11, PT, PT, R11, 0x46a00000, PT ;  /* 0x46a000000b0b7848 */ /* 0x000fe40003fe0100 */
[----:B------:R-:W-:Y:S02]  /*18e0*/  SEL R10, R10, 0x63400000, !P0 ;  /* 0x634000000a0a7807 */ /* 0x000fe40004000000 */
[----:B------:R-:W-:-:S03]  /*18f0*/  MOV R12, RZ ;  /* 0x000000ff000c7202 */ /* 0x000fc60000000f00 */
[----:B------:R-:W-:-:S04]  /*1900*/  IMAD.IADD R10, R11, 0x1, -R10 ;  /* 0x000000010b0a7824 */ /* 0x000fc800078e0a0a */
[----:B------:R-:W-:-:S06]  /*1910*/  VIADD R13, R10, 0x7fe00000 ;  /* 0x7fe000000a0d7836 */ /* 0x000fcc0000000000 */
[----:B------:R-:W-:-:S10]  /*1920*/  DMUL R40, R38, R12 ;  /* 0x0000000c26287228 */ /* 0x000fd40000000000 */
[----:B------:R-:W-:-:S13]  /*1930*/  FSETP.GTU.AND P0, PT, |R41|, 1.469367938527859385e-39, PT ;  /* 0x001000002900780b */ /* 0x000fda0003f0c200 */
[----:B------:R-:W-:Y:S05]  /*1940*/  @P0 BRA `(.L_x_21) ;  /* 0x0000000000a80947 */ /* 0x000fea0003800000 */
[----:B------:R-:W-:-:S06]  /*1950*/  DFMA R30, R38, -R30, R36 ;  /* 0x8000001e261e722b */ /* 0x000fcc0000000024 */
[----:B------:R-:W-:-:S04]  /*1960*/  IMAD.MOV.U32 R30, RZ, RZ, RZ ;  /* 0x000000ffff1e7224 */ /* 0x000fc800078e00ff */
[C---:B------:R-:W-:Y:S02]  /*1970*/  FSETP.NEU.AND P0, PT, R31.reuse, RZ, PT ;  /* 0x000000ff1f00720b */ /* 0x040fe40003f0d000 */
[----:B------:R-:W-:-:S04]  /*1980*/  LOP3.LUT R32, R31, 0x80000000, R33, 0x48, !PT ;  /* 0x800000001f207812 */ /* 0x000fc800078e4821 */
[----:B------:R-:W-:-:S07]  /*1990*/  LOP3.LUT R31, R32, R13, RZ, 0xfc, !PT ;  /* 0x0000000d201f7212 */ /* 0x000fce00078efcff */
[----:B------:R-:W-:Y:S05]  /*19a0*/  @!P0 BRA `(.L_x_21) ;  /* 0x0000000000908947 */ /* 0x000fea0003800000 */
[----:B------:R-:W-:Y:S01]  /*19b0*/  IMAD.MOV R13, RZ, RZ, -R10 ;  /* 0x000000ffff0d7224 */ /* 0x000fe200078e0a0a */
[----:B------:R-:W-:Y:S01]  /*19c0*/  IADD3 R10, PT, PT, -R10, -0x43300000, RZ ;  /* 0xbcd000000a0a7810 */ /* 0x000fe20007ffe1ff */
[----:B------:R-:W-:-:S06]  /*19d0*/  IMAD.MOV.U32 R12, RZ, RZ, RZ ;  /* 0x000000ffff0c7224 */ /* 0x000fcc00078e00ff */
[----:B------:R-:W-:Y:S02]  /*19e0*/  DFMA R12, R40, -R12, R38 ;  /* 0x8000000c280c722b */ /* 0x000fe40000000026 */
[----:B------:R-:W-:-:S08]  /*19f0*/  DMUL.RP R38, R38, R30 ;  /* 0x0000001e26267228 */ /* 0x000fd00000008000 */
[----:B------:R-:W-:Y:S02]  /*1a00*/  FSETP.NEU.AND P0, PT, |R13|, R10, PT ;  /* 0x0000000a0d00720b */ /* 0x000fe40003f0d200 */
[----:B------:R-:W-:Y:S02]  /*1a10*/  LOP3.LUT R32, R39, R32, RZ, 0x3c, !PT ;  /* 0x0000002027207212 */ /* 0x000fe400078e3cff */
[----:B------:R-:W-:Y:S02]  /*1a20*/  FSEL R10, R38, R40, !P0 ;  /* 0x00000028260a7208 */ /* 0x000fe40004000000 */
[----:B------:R-:W-:-:S03]  /*1a30*/  FSEL R11, R32, R41, !P0 ;  /* 0x00000029200b7208 */ /* 0x000fc60004000000 */
[----:B------:R-:W-:Y:S02]  /*1a40*/  IMAD.MOV.U32 R40, RZ, RZ, R10 ;  /* 0x000000ffff287224 */ /* 0x000fe400078e000a */
[----:B------:R-:W-:Y:S01]  /*1a50*/  IMAD.MOV.U32 R41, RZ, RZ, R11 ;  /* 0x000000ffff297224 */ /* 0x000fe200078e000b */
[----:B------:R-:W-:Y:S06]  /*1a60*/  BRA `(.L_x_21) ;  /* 0x0000000000607947 */ /* 0x000fec0003800000 */
.L_x_20:
[----:B------:R-:W-:-:S14]  /*1a70*/  DSETP.NAN.AND P0, PT, R34, R34, PT ;  /* 0x000000222200722a */ /* 0x000fdc0003f08000 */
[----:B------:R-:W-:Y:S05]  /*1a80*/  @P0 BRA `(.L_x_22) ;  /* 0x00000000004c0947 */ /* 0x000fea0003800000 */
[----:B------:R-:W-:-:S14]  /*1a90*/  DSETP.NAN.AND P0, PT, R32, R32, PT ;  /* 0x000000202000722a */ /* 0x000fdc0003f08000 */
[----:B------:R-:W-:Y:S05]  /*1aa0*/  @P0 BRA `(.L_x_23) ;  /* 0x0000000000340947 */ /* 0x000fea0003800000 */
[----:B------:R-:W-:Y:S01]  /*1ab0*/  ISETP.NE.AND P0, PT, R11, R12, PT ;  /* 0x0000000c0b00720c */ /* 0x000fe20003f05270 */
[----:B------:R-:W-:Y:S01]  /*1ac0*/  IMAD.MOV.U32 R41, RZ, RZ, -0x80000 ;  /* 0xfff80000ff297424 */ /* 0x000fe200078e00ff */
[----:B------:R-:W-:-:S11]  /*1ad0*/  MOV R40, 0x0 ;  /* 0x0000000000287802 */ /* 0x000fd60000000f00 */
[----:B------:R-:W-:Y:S05]  /*1ae0*/  @!P0 BRA `(.L_x_21) ;  /* 0x0000000000408947 */ /* 0x000fea0003800000 */
[----:B------:R-:W-:Y:S02]  /*1af0*/  ISETP.NE.AND P0, PT, R11, 0x7ff00000, PT ;  /* 0x7ff000000b00780c */ /* 0x000fe40003f05270 */
[----:B------:R-:W-:Y:S02]  /*1b00*/  LOP3.LUT R33, R35, 0x80000000, R33, 0x48, !PT ;  /* 0x8000000023217812 */ /* 0x000fe400078e4821 */
[----:B------:R-:W-:-:S13]  /*1b10*/  ISETP.EQ.OR P0, PT, R12, RZ, !P0 ;  /* 0x000000ff0c00720c */ /* 0x000fda0004702670 */
[----:B------:R-:W-:Y:S01]  /*1b20*/  @P0 LOP3.LUT R9, R33, 0x7ff00000, RZ, 0xfc, !PT ;  /* 0x7ff0000021090812 */ /* 0x000fe200078efcff */
[----:B------:R-:W-:Y:S02]  /*1b30*/  @!P0 IMAD.MOV.U32 R40, RZ, RZ, RZ ;  /* 0x000000ffff288224 */ /* 0x000fe400078e00ff */
[----:B------:R-:W-:Y:S02]  /*1b40*/  @!P0 IMAD.MOV.U32 R41, RZ, RZ, R33 ;  /* 0x000000ffff298224 */ /* 0x000fe400078e0021 */
[----:B------:R-:W-:Y:S02]  /*1b50*/  @P0 IMAD.MOV.U32 R40, RZ, RZ, RZ ;  /* 0x000000ffff280224 */ /* 0x000fe400078e00ff */
[----:B------:R-:W-:Y:S01]  /*1b60*/  @P0 IMAD.MOV.U32 R41, RZ, RZ, R9 ;  /* 0x000000ffff290224 */ /* 0x000fe200078e0009 */
[----:B------:R-:W-:Y:S06]  /*1b70*/  BRA `(.L_x_21) ;  /* 0x00000000001c7947 */ /* 0x000fec0003800000 */
.L_x_23:
[----:B------:R-:W-:Y:S02]  /*1b80*/  LOP3.LUT R9, R33, 0x80000, RZ, 0xfc, !PT ;  /* 0x0008000021097812 */ /* 0x000fe400078efcff */
[----:B------:R-:W-:-:S03]  /*1b90*/  MOV R40, R32 ;  /* 0x0000002000287202 */ /* 0x000fc60000000f00 */
[----:B------:R-:W-:Y:S01]  /*1ba0*/  IMAD.MOV.U32 R41, RZ, RZ, R9 ;  /* 0x000000ffff297224 */ /* 0x000fe200078e0009 */
[----:B------:R-:W-:Y:S06]  /*1bb0*/  BRA `(.L_x_21) ;  /* 0x00000000000c7947 */ /* 0x000fec0003800000 */
.L_x_22:
[----:B------:R-:W-:Y:S01]  /*1bc0*/  LOP3.LUT R9, R35, 0x80000, RZ, 0xfc, !PT ;  /* 0x0008000023097812 */ /* 0x000fe200078efcff */
[----:B------:R-:W-:-:S04]  /*1bd0*/  IMAD.MOV.U32 R40, RZ, RZ, R34 ;  /* 0x000000ffff287224 */ /* 0x000fc800078e0022 */
[----:B------:R-:W-:-:S07]  /*1be0*/  IMAD.MOV.U32 R41, RZ, RZ, R9 ;  /* 0x000000ffff297224 */ /* 0x000fce00078e0009 */
.L_x_21:
[----:B------:R-:W-:Y:S05]  /*1bf0*/  BSYNC.RECONVERGENT B1 ;  /* 0x0000000000017941 */ /* 0x000fea0003800200 */
.L_x_19:
[----:B------:R-:W-:Y:S01]  /*1c00*/  MOV R12, R0 ;  /* 0x00000000000c7202 */ /* 0x000fe20000000f00 */
[----:B------:R-:W-:Y:S02]  /*1c10*/  IMAD.MOV.U32 R13, RZ, RZ, 0x0 ;  /* 0x00000000ff0d7424 */ /* 0x000fe400078e00ff */
[----:B------:R-:W-:Y:S02]  /*1c20*/  IMAD.MOV.U32 R10, RZ, RZ, R40 ;  /* 0x000000ffff0a7224 */ /* 0x000fe400078e0028 */
[----:B------:R-:W-:Y:S01]  /*1c30*/  IMAD.MOV.U32 R9, RZ, RZ, R41 ;  /* 0x000000ffff097224 */ /* 0x000fe200078e0029 */
[----:B------:R-:W-:Y:S06]  /*1c40*/  RET.REL.NODEC R12 `(_Z17cavity_flow_blockPdS_dddS_ddS_S_) ;  /* 0xffffffe00cec7950 */ /* 0x000fec0003c3ffff */
        .type           $_Z17cavity_flow_blockPdS_dddS_ddS_S_$__internal_accurate_pow,@function
        .size           $_Z17cavity_flow_blockPdS_dddS_ddS_S_$__internal_accurate_pow,(.L_x_71 - $_Z17cavity_flow_blockPdS_dddS_ddS_S_$__internal_accurate_pow)
$_Z17cavity_flow_blockPdS_dddS_ddS_S_$__internal_accurate_pow:
[----:B------:R-:W-:Y:S01]  /*1c50*/  ISETP.GT.U32.AND P0, PT, R9, 0xfffff, PT ;  /* 0x000fffff0900780c */ /* 0x000fe20003f04070 */
[----:B------:R-:W-:Y:S01]  /*1c60*/  IMAD.MOV.U32 R2, RZ, RZ, R12 ;  /* 0x000000ffff027224 */ /* 0x000fe200078e000c */
[----:B------:R-:W-:Y:S01]  /*1c70*/  MOV R4, R12 ;  /* 0x0000000c00047202 */ /* 0x000fe20000000f00 */
[----:B------:R-:W-:Y:S01]  /*1c80*/  IMAD.MOV.U32 R3, RZ, RZ, R9 ;  /* 0x000000ffff037224 */ /* 0x000fe200078e0009 */
[----:B------:R-:W-:Y:S01]  /*1c90*/  MOV R31, 0x3ed0f5d2 ;  /* 0x3ed0f5d2001f7802 */ /* 0x000fe20000000f00 */
[----:B------:R-:W-:Y:S01]  /*1ca0*/  IMAD.MOV.U32 R12, RZ, RZ, RZ ;  /* 0x000000ffff0c7224 */ /* 0x000fe200078e00ff */
[----:B------:R-:W-:Y:S01]  /*1cb0*/  UMOV UR6, 0x7d2cafe2 ;  /* 0x7d2cafe200067882 */ /* 0x000fe20000000000 */
[----:B------:R-:W-:Y:S01]  /*1cc0*/  IMAD.MOV.U32 R30, RZ, RZ, 0x41ad3b5a ;  /* 0x41ad3b5aff1e7424 */ /* 0x000fe200078e00ff */
[----:B------:R-:W-:Y:S01]  /*1cd0*/  UMOV UR7, 0x3eb0f5ff ;  /* 0x3eb0f5ff00077882 */ /* 0x000fe20000000000 */
[----:B------:R-:W-:Y:S01]  /*1ce0*/  UMOV UR8, 0x3b39803f ;  /* 0x3b39803f00087882 */ /* 0x000fe20000000000 */
[----:B------:R-:W-:-:S03]  /*1cf0*/  UMOV UR9, 0x3c7abc9e ;  /* 0x3c7abc9e00097882 */ /* 0x000fc60000000000 */
[----:B------:R-:W-:Y:S01]  /*1d00*/  @!P0 DMUL R40, R2, 1.80143985094819840000e+16 ;  /* 0x4350000002288828 */ /* 0x000fe20000000000 */
[--C-:B------:R-:W-:Y:S01]  /*1d10*/  IMAD.MOV.U32 R2, RZ, RZ, R9.reuse ;  /* 0x000000ffff027224 */ /* 0x100fe200078e0009 */
[----:B------:R-:W-:-:S08]  /*1d20*/  SHF.R.U32.HI R9, RZ, 0x14, R9 ;  /* 0x00000014ff097819 */ /* 0x000fd00000011609 */
[----:B------:R-:W-:Y:S01]  /*1d30*/  @!P0 IMAD.MOV.U32 R2, RZ, RZ, R41 ;  /* 0x000000ffff028224 */ /* 0x000fe200078e0029 */
[----:B------:R-:W-:Y:S01]  /*1d40*/  @!P0 LEA.HI R9, R41, 0xffffffca, RZ, 0xc ;  /* 0xffffffca29098811 */ /* 0x000fe200078f60ff */
[----:B------:R-:W-:-:S03]  /*1d50*/  @!P0 IMAD.MOV.U32 R4, RZ, RZ, R40 ;  /* 0x000000ffff048224 */ /* 0x000fc600078e0028 */
[----:B------:R-:W-:-:S04]  /*1d60*/  LOP3.LUT R2, R2, 0x800fffff, RZ, 0xc0, !PT ;  /* 0x800fffff02027812 */ /* 0x000fc800078ec0ff */
[----:B------:R-:W-:-:S04]  /*1d70*/  LOP3.LUT R5, R2, 0x3ff00000, RZ, 0xfc, !PT ;  /* 0x3ff0000002057812 */ /* 0x000fc800078efcff */
[----:B------:R-:W-:-:S13]  /*1d80*/  ISETP.GE.U32.AND P1, PT, R5, 0x3ff6a09f, PT ;  /* 0x3ff6a09f0500780c */ /* 0x000fda0003f26070 */
[----:B------:R-:W-:-:S04]  /*1d90*/  @P1 VIADD R3, R5, 0xfff00000 ;  /* 0xfff0000005031836 */ /* 0x000fc80000000000 */
[----:B------:R-:W-:-:S06]  /*1da0*/  @P1 IMAD.MOV.U32 R5, RZ, RZ, R3 ;  /* 0x000000ffff051224 */ /* 0x000fcc00078e0003 */
[C---:B------:R-:W-:Y:S02]  /*1db0*/  DADD R10, R4.reuse, 1 ;  /* 0x3ff00000040a7429 */ /* 0x040fe40000000000 */
[----:B------:R-:W-:-:S04]  /*1dc0*/  DADD R4, R4, -1 ;  /* 0xbff0000004047429 */ /* 0x000fc80000000000 */
[----:B------:R-:W0:Y:S02]  /*1dd0*/  MUFU.RCP64H R13, R11 ;  /* 0x0000000b000d7308 */ /* 0x000e240000001800 */
[----:B0-----:R-:W-:-:S08]  /*1de0*/  DFMA R2, -R10, R12, 1 ;  /* 0x3ff000000a02742b */ /* 0x001fd0000000010c */
[----:B------:R-:W-:-:S08]  /*1df0*/  DFMA R2, R2, R2, R2 ;  /* 0x000000020202722b */ /* 0x000fd00000000002 */
[----:B------:R-:W-:-:S08]  /*1e00*/  DFMA R12, R12, R2, R12 ;  /* 0x000000020c0c722b */ /* 0x000fd0000000000c */
[----:B------:R-:W-:-:S08]  /*1e10*/  DMUL R2, R4, R12 ;  /* 0x0000000c04027228 */ /* 0x000fd00000000000 */
[----:B------:R-:W-:-:S08]  /*1e20*/  DFMA R2, R4, R12, R2 ;  /* 0x0000000c0402722b */ /* 0x000fd00000000002 */
[----:B------:R-:W-:-:S08]  /*1e30*/  DMUL R34, R2, R2 ;  /* 0x0000000202227228 */ /* 0x000fd00000000000 */
[----:B------:R-:W-:Y:S01]  /*1e40*/  DFMA R10, R34, UR6, R30 ;  /* 0x00000006220a7c2b */ /* 0x000fe2000800001e */
[----:B------:R-:W-:Y:S01]  /*1e50*/  UMOV UR6, 0x75488a3f ;  /* 0x75488a3f00067882 */ /* 0x000fe20000000000 */
[----:B------:R-:W-:-:S06]  /*1e60*/  UMOV UR7, 0x3ef3b20a ;  /* 0x3ef3b20a00077882 */ /* 0x000fcc0000000000 */
[----:B------:R-:W-:Y:S01]  /*1e70*/  DFMA R10, R34, R10, UR6 ;  /* 0x00000006220a7e2b */ /* 0x000fe2000800000a */
[----:B------:R-:W-:Y:S01]  /*1e80*/  UMOV UR6, 0xe4faecd5 ;  /* 0xe4faecd500067882 */ /* 0x000fe20000000000 */
[----:B------:R-:W-:-:S06]  /*1e90*/  UMOV UR7, 0x3f1745cd ;  /* 0x3f1745cd00077882 */ /* 0x000fcc0000000000 */
[----:B------:R-:W-:Y:S01]  /*1ea0*/  DFMA R10, R34, R10, UR6 ;  /* 0x00000006220a7e2b */ /* 0x000fe2000800000a */
[----:B------:R-:W-:Y:S01]  /*1eb0*/  UMOV UR6, 0x258a578b ;  /* 0x258a578b00067882 */ /* 0x000fe20000000000 */
[----:B------:R-:W-:-:S06]  /*1ec0*/  UMOV UR7, 0x3f3c71c7 ;  /* 0x3f3c71c700077882 */ /* 0x000fcc0000000000 */
[----:B------:R-:W-:Y:S01]  /*1ed0*/  DFMA R30, R34, R10, UR6 ;  /* 0x00000006221e7e2b */ /* 0x000fe2000800000a */
[----:B------:R-:W-:Y:S01]  /*1ee0*/  UMOV UR6, 0x9242b910 ;  /* 0x9242b91000067882 */ /* 0x000fe20000000000 */
[----:B------:R-:W-:Y:S01]  /*1ef0*/  UMOV UR7, 0x3f624924 ;  /* 0x3f62492400077882 */ /* 0x000fe20000000000 */
[----:B------:R-:W-:-:S05]  /*1f00*/  DADD R10, R4, -R2 ;  /* 0x00000000040a7229 */ /* 0x000fca0000000802 */
[----:B------:R-:W-:Y:S01]  /*1f10*/  DFMA R30, R34, R30, UR6 ;  /* 0x00000006221e7e2b */ /* 0x000fe2000800001e */
[----:B------:R-:W-:Y:S01]  /*1f20*/  UMOV UR6, 0x99999dfb ;  /* 0x99999dfb00067882 */ /* 0x000fe20000000000 */
[----:B------:R-:W-:Y:S01]  /*1f30*/  UMOV UR7, 0x3f899999 ;  /* 0x3f89999900077882 */ /* 0x000fe20000000000 */
[----:B------:R-:W-:-:S05]  /*1f40*/  DADD R10, R10, R10 ;  /* 0x000000000a0a7229 */ /* 0x000fca000000000a */
[----:B------:R-:W-:Y:S01]  /*1f50*/  DFMA R30, R34, R30, UR6 ;  /* 0x00000006221e7e2b */ /* 0x000fe2000800001e */
[----:B------:R-:W-:Y:S01]  /*1f60*/  UMOV UR6, 0x55555555 ;  /* 0x5555555500067882 */ /* 0x000fe20000000000 */
[----:B------:R-:W-:Y:S01]  /*1f70*/  UMOV UR7, 0x3fb55555 ;  /* 0x3fb5555500077882 */ /* 0x000fe20000000000 */
[----:B------:R-:W-:-:S05]  /*1f80*/  DFMA R10, R4, -R2, R10 ;  /* 0x80000002040a722b */ /* 0x000fca000000000a */
[----:B------:R-:W-:-:S03]  /*1f90*/  DFMA R4, R34, R30, UR6 ;  /* 0x0000000622047e2b */ /* 0x000fc6000800001e */
[----:B------:R-:W-:Y:S02]  /*1fa0*/  DMUL R10, R12, R10 ;  /* 0x0000000a0c0a7228 */ /* 0x000fe40000000000 */
[----:B------:R-:W-:-:S03]  /*1fb0*/  DMUL R12, R2, R2 ;  /* 0x00000002020c7228 */ /* 0x000fc60000000000 */
[----:B------:R-:W-:Y:S01]  /*1fc0*/  DADD R36, -R4, UR6 ;  /* 0x0000000604247e29 */ /* 0x000fe20008000100 */
[----:B------:R-:W-:Y:S01]  /*1fd0*/  UMOV UR6, 0xb9e7b0 ;  /* 0x00b9e7b000067882 */ /* 0x000fe20000000000 */
[----:B------:R-:W-:-:S06]  /*1fe0*/  UMOV UR7, 0x3c46a4cb ;  /* 0x3c46a4cb00077882 */ /* 0x000fcc0000000000 */
[----:B------:R-:W-:Y:S02]  /*1ff0*/  DFMA R36, R34, R30, R36 ;  /* 0x0000001e2224722b */ /* 0x000fe40000000024 */
[----:B------:R-:W-:Y:S01]  /*2000*/  DFMA R34, R2, R2, -R12 ;  /* 0x000000020222722b */ /* 0x000fe2000000080c */
[----:B------:R-:W-:Y:S02]  /*2010*/  VIADD R31, R11, 0x100000 ;  /* 0x001000000b1f7836 */ /* 0x000fe40000000000 */
[----:B------:R-:W-:-:S03]  /*2020*/  IMAD.MOV.U32 R30, RZ, RZ, R10 ;  /* 0x000000ffff1e7224 */ /* 0x000fc600078e000a */
[----:B------:R-:W-:Y:S01]  /*2030*/  DADD R36, R36, -UR6 ;  /* 0x8000000624247e29 */ /* 0x000fe20008000000 */
[----:B------:R-:W-:Y:S01]  /*2040*/  UMOV UR6, 0x80000000 ;  /* 0x8000000000067882 */ /* 0x000fe20000000000 */
[----:B------:R-:W-:Y:S01]  /*2050*/  UMOV UR7, 0x43300000 ;  /* 0x4330000000077882 */ /* 0x000fe20000000000 */
[C---:B------:R-:W-:Y:S02]  /*2060*/  DFMA R30, R2.reuse, R30, R34 ;  /* 0x0000001e021e722b */ /* 0x040fe40000000022 */
[----:B------:R-:W-:-:S08]  /*2070*/  DMUL R34, R2, R12 ;  /* 0x0000000c02227228 */ /* 0x000fd00000000000 */
[----:B------:R-:W-:-:S08]  /*2080*/  DFMA R38, R2, R12, -R34 ;  /* 0x0000000c0226722b */ /* 0x000fd00000000822 */
[----:B------:R-:W-:Y:S02]  /*2090*/  DFMA R38, R10, R12, R38 ;  /* 0x0000000c0a26722b */ /* 0x000fe40000000026 */
[----:B------:R-:W-:-:S06]  /*20a0*/  DADD R12, R4, R36 ;  /* 0x00000000040c7229 */ /* 0x000fcc0000000024 */
[----:B------:R-:W-:Y:S02]  /*20b0*/  DFMA R30, R2, R30, R38 ;  /* 0x0000001e021e722b */ /* 0x000fe40000000026 */
[----:B------:R-:W-:Y:S02]  /*20c0*/  DADD R38, R4, -R12 ;  /* 0x0000000004267229 */ /* 0x000fe4000000080c */
[----:B------:R-:W-:-:S06]  /*20d0*/  DMUL R4, R12, R34 ;  /* 0x000000220c047228 */ /* 0x000fcc0000000000 */
[----:B------:R-:W-:Y:S02]  /*20e0*/  DADD R38, R36, R38 ;  /* 0x0000000024267229 */ /* 0x000fe40000000026 */
[----:B------:R-:W-:-:S08]  /*20f0*/  DFMA R36, R12, R34, -R4 ;  /* 0x000000220c24722b */ /* 0x000fd00000000804 */
[----:B------:R-:W-:-:S08]  /*2100*/  DFMA R30, R12, R30, R36 ;  /* 0x0000001e0c1e722b */ /* 0x000fd00000000024 */
[----:B------:R-:W-:-:S08]  /*2110*/  DFMA R38, R38, R34, R30 ;  /* 0x000000222626722b */ /* 0x000fd0000000001e */
[----:B------:R-:W-:-:S08]  /*2120*/  DADD R12, R4, R38 ;  /* 0x00000000040c7229 */ /* 0x000fd00000000026 */
[--C-:B------:R-:W-:Y:S02]  /*2130*/  DADD R30, R2, R12.reuse ;  /* 0x00000000021e7229 */ /* 0x100fe4000000000c */
[----:B------:R-:W-:-:S06]  /*2140*/  DADD R4, R4, -R12 ;  /* 0x0000000004047229 */ /* 0x000fcc000000080c */
[----:B------:R-:W-:Y:S02]  /*2150*/  DADD R2, R2, -R30 ;  /* 0x0000000002027229 */ /* 0x000fe4000000081e */
[----:B------:R-:W-:-:S06]  /*2160*/  DADD R4, R38, R4 ;  /* 0x0000000026047229 */ /* 0x000fcc0000000004 */
[----:B------:R-:W-:-:S08]  /*2170*/  DADD R2, R12, R2 ;  /* 0x000000000c027229 */ /* 0x000fd00000000002 */
[----:B------:R-:W-:Y:S01]  /*2180*/  DADD R2, R4, R2 ;  /* 0x0000000004027229 */ /* 0x000fe20000000002 */
[C---:B------:R-:W-:Y:S02]  /*2190*/  VIADD R4, R9.reuse, 0xfffffc01 ;  /* 0xfffffc0109047836 */ /* 0x040fe40000000000 */
[----:B------:R-:W-:Y:S02]  /*21a0*/  @P1 VIADD R4, R9, 0xfffffc02 ;  /* 0xfffffc0209041836 */ /* 0x000fe40000000000 */
[----:B------:R-:W-:-:S03]  /*21b0*/  IMAD.MOV.U32 R5, RZ, RZ, 0x43300000 ;  /* 0x43300000ff057424 */ /* 0x000fc600078e00ff */
[----:B------:R-:W-:Y:S01]  /*21c0*/  DADD R12, R10, R2 ;  /* 0x000000000a0c7229 */ /* 0x000fe20000000002 */
[----:B------:R-:W-:-:S06]  /*21d0*/  LOP3.LUT R4, R4, 0x80000000, RZ, 0x3c, !PT ;  /* 0x8000000004047812 */ /* 0x000fcc00078e3cff */
[----:B------:R-:W-:Y:S01]  /*21e0*/  DADD R4, R4, -UR6 ;  /* 0x8000000604047e29 */ /* 0x000fe20008000000 */
[----:B------:R-:W-:Y:S01]  /*21f0*/  UMOV UR6, 0xfefa39ef ;  /* 0xfefa39ef00067882 */ /* 0x000fe20000000000 */
[----:B------:R-:W-:Y:S01]  /*2200*/  DADD R10, R30, R12 ;  /* 0x000000001e0a7229 */ /* 0x000fe2000000000c */
[----:B------:R-:W-:-:S07]  /*2210*/  UMOV UR7, 0x3fe62e42 ;  /* 0x3fe62e4200077882 */ /* 0x000fce0000000000 */
[--C-:B------:R-:W-:Y:S02]  /*2220*/  DFMA R2, R4, UR6, R10.reuse ;  /* 0x0000000604027c2b */ /* 0x100fe4000800000a */
[----:B------:R-:W-:-:S06]  /*2230*/  DADD R30, R30, -R10 ;  /* 0x000000001e1e7229 */ /* 0x000fcc000000080a */
[----:B------:R-:W-:Y:S02]  /*2240*/  DFMA R34, R4, -UR6, R2 ;  /* 0x8000000604227c2b */ /* 0x000fe40008000002 */
[----:B------:R-:W-:-:S06]  /*2250*/  DADD R30, R12, R30 ;  /* 0x000000000c1e7229 */ /* 0x000fcc000000001e */
[----:B------:R-:W-:-:S08]  /*2260*/  DADD R34, -R10, R34 ;  /* 0x000000000a227229 */ /* 0x000fd00000000122 */
[----:B------:R-:W-:-:S08]  /*2270*/  DADD R30, R30, -R34 ;  /* 0x000000001e1e7229 */ /* 0x000fd00000000822 */
[----:B------:R-:W-:-:S08]  /*2280*/  DFMA R30, R4, UR8, R30 ;  /* 0x00000008041e7c2b */ /* 0x000fd0000800001e */
[----:B------:R-:W-:-:S08]  /*2290*/  DADD R4, R2, R30 ;  /* 0x0000000002047229 */ /* 0x000fd0000000001e */
[----:B------:R-:W-:Y:S02]  /*22a0*/  DADD R10, R2, -R4 ;  /* 0x00000000020a7229 */ /* 0x000fe40000000804 */
[----:B------:R-:W-:-:S06]  /*22b0*/  DMUL R2, R4, 2 ;  /* 0x4000000004027828 */ /* 0x000fcc0000000000 */
[----:B------:R-:W-:Y:S02]  /*22c0*/  DADD R10, R30, R10 ;  /* 0x000000001e0a7229 */ /* 0x000fe4000000000a */
[----:B------:R-:W-:-:S08]  /*22d0*/  DFMA R12, R4, 2, -R2 ;  /* 0x40000000040c782b */ /* 0x000fd00000000802 */
[----:B------:R-:W-:Y:S01]  /*22e0*/  DFMA R12, R10, 2, R12 ;  /* 0x400000000a0c782b */ /* 0x000fe2000000000c */
[----:B------:R-:W-:Y:S01]  /*22f0*/  MOV R10, 0x652b82fe ;  /* 0x652b82fe000a7802 */ /* 0x000fe20000000f00 */
[----:B------:R-:W-:-:S06]  /*2300*/  IMAD.MOV.U32 R11, RZ, RZ, 0x3ff71547 ;  /* 0x3ff71547ff0b7424 */ /* 0x000fcc00078e00ff */
[----:B------:R-:W-:-:S08]  /*2310*/  DADD R4, R2, R12 ;  /* 0x0000000002047229 */ /* 0x000fd0000000000c */
[----:B------:R-:W-:Y:S02]  /*2320*/  DFMA R10, R4, R10, 6.75539944105574400000e+15 ;  /* 0x43380000040a742b */ /* 0x000fe4000000000a */
[----:B------:R-:W-:Y:S01]  /*2330*/  FSETP.GEU.AND P0, PT, |R5|, 4.1917929649353027344, PT ;  /* 0x4086232b0500780b */ /* 0x000fe20003f0e200 */
[----:B------:R-:W-:-:S05]  /*2340*/  DADD R2, R2, -R4 ;  /* 0x0000000002027229 */ /* 0x000fca0000000804 */
[----:B------:R-:W-:-:S03]  /*2350*/  DADD R30, R10, -6.75539944105574400000e+15 ;  /* 0xc33800000a1e7429 */ /* 0x000fc60000000000 */
[----:B------:R-:W-:-:S05]  /*2360*/  DADD R12, R12, R2 ;  /* 0x000000000c0c7229 */ /* 0x000fca0000000002 */
[----:B------:R-:W-:Y:S01]  /*2370*/  DFMA R34, R30, -UR6, R4 ;  /* 0x800000061e227c2b */ /* 0x000fe20008000004 */
[----:B------:R-:W-:Y:S01]  /*2380*/  UMOV UR6, 0x3b39803f ;  /* 0x3b39803f00067882 */ /* 0x000fe20000000000 */
[----:B------:R-:W-:-:S06]  /*2390*/  UMOV UR7, 0x3c7abc9e ;  /* 0x3c7abc9e00077882 */ /* 0x000fcc0000000000 */
[----:B------:R-:W-:Y:S01]  /*23a0*/  DFMA R30, R30, -UR6, R34 ;  /* 0x800000061e1e7c2b */ /* 0x000fe20008000022 */
[----:B------:R-:W-:Y:S01]  /*23b0*/  UMOV UR6, 0x69ce2bdf ;  /* 0x69ce2bdf00067882 */ /* 0x000fe20000000000 */
[----:B------:R-:W-:Y:S01]  /*23c0*/  IMAD.MOV.U32 R34, RZ, RZ, -0x35dec16 ;  /* 0xfca213eaff227424 */ /* 0x000fe200078e00ff */
[----:B------:R-:W-:Y:S01]  /*23d0*/  UMOV UR7, 0x3e5ade15 ;  /* 0x3e5ade1500077882 */ /* 0x000fe20000000000 */
[----:B------:R-:W-:-:S06]  /*23e0*/  IMAD.MOV.U32 R35, RZ, RZ, 0x3e928af3 ;  /* 0x3e928af3ff237424 */ /* 0x000fcc00078e00ff */
        /* <DEDUP_REMOVED lines=24> */
[----:B------:R-:W-:-:S08]  /*2570*/  DFMA R34, R30, R34, UR6 ;  /* 0x000000061e227e2b */ /* 0x000fd00008000022 */
[----:B------:R-:W-:-:S08]  /*2580*/  DFMA R34, R30, R34, 1 ;  /* 0x3ff000001e22742b */ /* 0x000fd00000000022 */
[----:B------:R-:W-:-:S10]  /*2590*/  DFMA R30, R30, R34, 1 ;  /* 0x3ff000001e1e742b */ /* 0x000fd40000000022 */
[----:B------:R-:W-:Y:S02]  /*25a0*/  IMAD R3, R10, 0x100000, R31 ;  /* 0x001000000a037824 */ /* 0x000fe400078e021f */
[----:B------:R-:W-:Y:S01]  /*25b0*/  IMAD.MOV.U32 R2, RZ, RZ, R30 ;  /* 0x000000ffff027224 */ /* 0x000fe200078e001e */
[----:B------:R-:W-:Y:S06]  /*25c0*/  @!P0 BRA `(.L_x_24) ;  /* 0x0000000000348947 */ /* 0x000fec0003800000 */
[----:B------:R-:W-:Y:S01]  /*25d0*/  FSETP.GEU.AND P1, PT, |R5|, 4.2275390625, PT ;  /* 0x408748000500780b */ /* 0x000fe20003f2e200 */
[C---:B------:R-:W-:Y:S02]  /*25e0*/  DADD R2, R4.reuse, +INF ;  /* 0x7ff0000004027429 */ /* 0x040fe40000000000 */
[----:B------:R-:W-:-:S08]  /*25f0*/  DSETP.GEU.AND P0, PT, R4, RZ, PT ;  /* 0x000000ff0400722a */ /* 0x000fd00003f0e000 */
[----:B------:R-:W-:Y:S02]  /*2600*/  FSEL R2, R2, RZ, P0 ;  /* 0x000000ff02027208 */ /* 0x000fe40000000000 */
[----:B------:R-:W-:Y:S01]  /*2610*/  FSEL R3, R3, RZ, P0 ;  /* 0x000000ff03037208 */ /* 0x000fe20000000000 */
[----:B------:R-:W-:Y:S06]  /*2620*/  @P1 BRA `(.L_x_24) ;  /* 0x00000000001c1947 */ /* 0x000fec0003800000 */
[----:B------:R-:W-:-:S04]  /*2630*/  LEA.HI R2, R10, R10, RZ, 0x1 ;  /* 0x0000000a0a027211 */ /* 0x000fc800078f08ff */
[----:B------:R-:W-:-:S04]  /*2640*/  SHF.R.S32.HI R3, RZ, 0x1, R2 ;  /* 0x00000001ff037819 */ /* 0x000fc80000011402 */
[----:B------:R-:W-:Y:S01]  /*2650*/  IADD3 R2, PT, PT, R10, -R3, RZ ;  /* 0x800000030a027210 */ /* 0x000fe20007ffe0ff */
[----:B------:R-:W-:-:S03]  /*2660*/  IMAD R31, R3, 0x100000, R31 ;  /* 0x00100000031f7824 */ /* 0x000fc600078e021f */
[----:B------:R-:W-:Y:S01]  /*2670*/  LEA R3, R2, 0x3ff00000, 0x14 ;  /* 0x3ff0000002037811 */ /* 0x000fe200078ea0ff */
[----:B------:R-:W-:-:S06]  /*2680*/  IMAD.MOV.U32 R2, RZ, RZ, RZ ;  /* 0x000000ffff027224 */ /* 0x000fcc00078e00ff */
[----:B------:R-:W-:-:S11]  /*2690*/  DMUL R2, R30, R2 ;  /* 0x000000021e027228 */ /* 0x000fd60000000000 */
.L_x_24:
[----:B------:R-:W-:Y:S02]  /*26a0*/  DFMA R12, R12, R2, R2 ;  /* 0x000000020c0c722b */ /* 0x000fe40000000002 */
[----:B------:R-:W-:-:S08]  /*26b0*/  DSETP.NEU.AND P0, PT, |R2|, +INF , PT ;  /* 0x7ff000000200742a */ /* 0x000fd00003f0d200 */
[----:B------:R-:W-:Y:S01]  /*26c0*/  FSEL R4, R2, R12, !P0 ;  /* 0x0000000c02047208 */ /* 0x000fe20004000000 */
[----:B------:R-:W-:Y:S01]  /*26d0*/  IMAD.MOV.U32 R2, RZ, RZ, R0 ;  /* 0x000000ffff027224 */ /* 0x000fe200078e0000 */
[----:B------:R-:W-:Y:S01]  /*26e0*/  FSEL R5, R3, R13, !P0 ;  /* 0x0000000d03057208 */ /* 0x000fe20004000000 */
[----:B------:R-:W-:-:S04]  /*26f0*/  IMAD.MOV.U32 R3, RZ, RZ, 0x0 ;  /* 0x00000000ff037424 */ /* 0x000fc800078e00ff */
[----:B------:R-:W-:Y:S05]  /*2700*/  RET.REL.NODEC R2 `(_Z17cavity_flow_blockPdS_dddS_ddS_S_) ;  /* 0xffffffd8023c7950 */ /* 0x000fea0003c3ffff */
.L_x_25:
        /* <DEDUP_REMOVED lines=15> */
.L_x_71:


//--------------------- .text._Z16boundary_p_blockPd --------------------------
	.section	.text._Z16boundary_p_blockPd,"ax",@progbits
	.align	128
        .global         _Z16boundary_p_blockPd
        .type           _Z16boundary_p_blockPd,@function
        .size           _Z16boundary_p_blockPd,(.L_x_82 - _Z16boundary_p_blockPd)
        .other          _Z16boundary_p_blockPd,@"STO_CUDA_ENTRY STV_DEFAULT"
_Z16boundary_p_blockPd:
.text._Z16boundary_p_blockPd:
        /* <DEDUP_REMOVED lines=8> */
[----:B------:R-:W0:Y:S01]  /*0080*/  LDC.64 R6, c[0x0][0x380] ;  /* 0x0000e000ff067b82 */ /* 0x000e220000000a00 */
[----:B------:R-:W1:Y:S01]  /*0090*/  LDCU.64 UR4, c[0x0][0x358] ;  /* 0x00006b00ff0477ac */ /* 0x000e620008000a00 */
[----:B------:R-:W-:Y:S02]  /*00a0*/  BSSY.RECONVERGENT B0, `(.L_x_26) ;  /* 0x000000e000007945 */ /* 0x000fe40003800200 */
[----:B------:R-:W-:-:S04]  /*00b0*/  SHF.R.U32.HI R3, RZ, 0x1f, R0 ;  /* 0x0000001fff037819 */ /* 0x000fc80000011600 */
[----:B------:R-:W-:-:S05]  /*00c0*/  LEA.HI.SX32 R0, R0, R3, 0x1c ;  /* 0x0000000300007211 */ /* 0x000fca00078fe2ff */
[----:B------:R-:W-:-:S05]  /*00d0*/  IMAD R0, R0, -0x29, R9 ;  /* 0xffffffd700007824 */ /* 0x000fca00078e0209 */
[----:B------:R-:W-:Y:S01]  /*00e0*/  ISETP.NE.AND P0, PT, R0, RZ, PT ;  /* 0x000000ff0000720c */ /* 0x000fe20003f05270 */
[----:B0-----:R-:W-:-:S12]  /*00f0*/  IMAD.WIDE R2, R9, 0x8, R6 ;  /* 0x0000000809027825 */ /* 0x001fd800078e0206 */
[----:B-1----:R-:W-:Y:S05]  /*0100*/  @!P0 BRA `(.L_x_27) ;  /* 0x0000000000148947 */ /* 0x002fea0003800000 */
[----:B------:R-:W-:-:S13]  /*0110*/  ISETP.NE.AND P0, PT, R0, 0x28, PT ;  /* 0x000000280000780c */ /* 0x000fda0003f05270 */
[----:B------:R-:W-:Y:S05]  /*0120*/  @P0 BRA `(.L_x_28) ;  /* 0x0000000000140947 */ /* 0x000fea0003800000 */
[----:B------:R-:W2:Y:S04]  /*0130*/  LDG.E.64 R4, desc[UR4][R2.64+-0x8] ;  /* 0xfffff80402047981 */ /* 0x000ea8000c1e1b00 */
[----:B--2---:R0:W-:Y:S01]  /*0140*/  STG.E.64 desc[UR4][R2.64], R4 ;  /* 0x0000000402007986 */ /* 0x0041e2000c101b04 */
[----:B------:R-:W-:Y:S05]  /*0150*/  BRA `(.L_x_28) ;  /* 0x0000000000087947 */ /* 0x000fea0003800000 */
.L_x_27:
[----:B------:R-:W2:Y:S04]  /*0160*/  LDG.E.64 R4, desc[UR4][R2.64+0x8] ;  /* 0x0000080402047981 */ /* 0x000ea8000c1e1b00 */
[----:B--2---:R1:W-:Y:S02]  /*0170*/  STG.E.64 desc[UR4][R2.64], R4 ;  /* 0x0000000402007986 */ /* 0x0043e4000c101b04 */
.L_x_28:
[----:B------:R-:W-:Y:S05]  /*0180*/  BSYNC.RECONVERGENT B0 ;  /* 0x0000000000007941 */ /* 0x000fea0003800200 */
.L_x_26:
[----:B------:R-:W-:-:S13]  /*0190*/  ISETP.GT.AND P0, PT, R9, 0x28, PT ;  /* 0x000000280900780c */ /* 0x000fda0003f04270 */
[----:B------:R-:W-:Y:S05]  /*01a0*/  @P0 BRA `(.L_x_29) ;  /* 0x00000000000c0947 */ /* 0x000fea0003800000 */
[----:B01----:R-:W2:Y:S04]  /*01b0*/  LDG.E.64 R4, desc[UR4][R2.64+0x148] ;  /* 0x0001480402047981 */ /* 0x003ea8000c1e1b00 */
[----:B--2---:R-:W-:Y:S01]  /*01c0*/  STG.E.64 desc[UR4][R2.64], R4 ;  /* 0x0000000402007986 */ /* 0x004fe2000c101b04 */
[----:B------:R-:W-:Y:S05]  /*01d0*/  EXIT ;  /* 0x000000000000794d */ /* 0x000fea0003800000 */
.L_x_29:
[----:B------:R-:W-:-:S13]  /*01e0*/  ISETP.GE.U32.AND P0, PT, R9, 0x668, PT ;  /* 0x000006680900780c */ /* 0x000fda0003f06070 */
[----:B------:R-:W-:Y:S05]  /*01f0*/  @!P0 EXIT ;  /* 0x000000000000894d */ /* 0x000fea0003800000 */
[----:B01----:R-:W-:-:S05]  /*0200*/  IMAD.WIDE.U32 R2, R9, 0x8, R6 ;  /* 0x0000000809027825 */ /* 0x003fca00078e0006 */
[----:B------:R-:W-:Y:S01]  /*0210*/  STG.E.64 desc[UR4][R2.64], RZ ;  /* 0x000000ff02007986 */ /* 0x000fe2000c101b04 */
[----:B------:R-:W-:Y:S05]  /*0220*/  EXIT ;  /* 0x000000000000794d */ /* 0x000fea0003800000 */
.L_x_30:
        /* <DEDUP_REMOVED lines=13> */
.L_x_82:


//--------------------- .text._Z10copy_blockPdS_  --------------------------
	.section	.text._Z10copy_blockPdS_,"ax",@progbits
	.align	128
        .global         _Z10copy_blockPdS_
        .type           _Z10copy_blockPdS_,@function
        .size           _Z10copy_blockPdS_,(.L_x_83 - _Z10copy_blockPdS_)
        .other          _Z10copy_blockPdS_,@"STO_CUDA_ENTRY STV_DEFAULT"
_Z10copy_blockPdS_:
.text._Z10copy_blockPdS_:
        /* <DEDUP_REMOVED lines=8> */
[----:B------:R-:W1:Y:S07]  /*0080*/  LDCU.64 UR4, c[0x0][0x358] ;  /* 0x00006b00ff0477ac */ /* 0x000e6e0008000a00 */
[----:B------:R-:W2:Y:S01]  /*0090*/  LDC.64 R4, c[0x0][0x388] ;  /* 0x0000e200ff047b82 */ /* 0x000ea20000000a00 */
[----:B0-----:R-:W-:-:S06]  /*00a0*/  IMAD.WIDE R2, R7, 0x8, R2 ;  /* 0x0000000807027825 */ /* 0x001fcc00078e0202 */
[----:B-1----:R-:W3:Y:S01]  /*00b0*/  LDG.E.64 R2, desc[UR4][R2.64] ;  /* 0x0000000402027981 */ /* 0x002ee2000c1e1b00 */
[----:B--2---:R-:W-:-:S05]  /*00c0*/  IMAD.WIDE R4, R7, 0x8, R4 ;  /* 0x0000000807047825 */ /* 0x004fca00078e0204 */
[----:B---3--:R-:W-:Y:S01]  /*00d0*/  STG.E.64 desc[UR4][R4.64], R2 ;  /* 0x0000000204007986 */ /* 0x008fe2000c101b04 */
[----:B------:R-:W-:Y:S05]  /*00e0*/  EXIT ;  /* 0x000000000000794d */ /* 0x000fea0003800000 */
.L_x_31:
        /* <DEDUP_REMOVED lines=9> */
.L_x_83:


//--------------------- .text._Z22pressure_poisson_blockPdS_S_ddd --------------------------
	.section	.text._Z22pressure_poisson_blockPdS_S_ddd,"ax",@progbits
	.align	128
        .global         _Z22pressure_poisson_blockPdS_S_ddd
        .type           _Z22pressure_poisson_blockPdS_S_ddd,@function
        .size           _Z22pressure_poisson_blockPdS_S_ddd,(.L_x_73 - _Z22pressure_poisson_blockPdS_S_ddd)
        .other          _Z22pressure_poisson_blockPdS_S_ddd,@"STO_CUDA_ENTRY STV_DEFAULT"
_Z22pressure_poisson_blockPdS_S_ddd:
.text._Z22pressure_poisson_blockPdS_S_ddd:
        /* <DEDUP_REMOVED lines=30> */
[----:B------:R-:W-:Y:S01]  /*01e0*/  VIADD R7, R0, 0xffffffff ;  /* 0xffffffff00077836 */ /* 0x000fe20000000000 */
[----:B------:R-:W2:Y:S03]  /*01f0*/  LDCU.64 UR6, c[0x0][0x3a0] ;  /* 0x00007400ff0677ac */ /* 0x000ea60008000a00 */
[----:B0-----:R-:W-:-:S04]  /*0200*/  IMAD.WIDE.U32 R6, R7, 0x8, R8 ;  /* 0x0000000807067825 */ /* 0x001fc800078e0008 */
[----:B------:R-:W-:Y:S02]  /*0210*/  IMAD.WIDE.U32 R8, R0, 0x8, R8 ;  /* 0x0000000800087825 */ /* 0x000fe400078e0008 */
[----:B-1----:R-:W3:Y:S04]  /*0220*/  LDG.E.64 R6, desc[UR4][R6.64] ;  /* 0x0000000406067981 */ /* 0x002ee8000c1e1b00 */
[----:B------:R-:W3:Y:S01]  /*0230*/  LDG.E.64 R4, desc[UR4][R8.64+0x8] ;  /* 0x0000080408047981 */ /* 0x000ee2000c1e1b00 */
[----:B--2---:R-:W-:-:S10]  /*0240*/  DADD R2, -RZ, |UR6| ;  /* 0x40000006ff027e29 */ /* 0x004fd40008000100 */
[----:B------:R-:W-:Y:S01]  /*0250*/  IMAD.MOV.U32 R16, RZ, RZ, R2 ;  /* 0x000000ffff107224 */ /* 0x000fe200078e0002 */
[----:B------:R-:W-:Y:S01]  /*0260*/  MOV R2, 0x290 ;  /* 0x0000029000027802 */ /* 0x000fe20000000f00 */
[----:B---3--:R-:W-:-:S11]  /*0270*/  DADD R4, R4, R6 ;  /* 0x0000000004047229 */ /* 0x008fd60000000006 */
[----:B------:R-:W-:Y:S05]  /*0280*/  CALL.REL.NOINC `($_Z22pressure_poisson_blockPdS_S_ddd$__internal_accurate_pow) ;  /* 0x0000000c00007944 */ /* 0x000fea0003c00000 */
[----:B------:R-:W0:Y:S01]  /*0290*/  LDC.64 R12, c[0x0][0x388] ;  /* 0x0000e200ff0c7b82 */ /* 0x000e220000000a00 */
[----:B------:R-:W-:Y:S01]  /*02a0*/  VIADD R3, R0, 0xffffffd7 ;  /* 0xffffffd700037836 */ /* 0x000fe20000000000 */
[----:B------:R-:W2:Y:S01]  /*02b0*/  LDG.E.64 R6, desc[UR4][R8.64+0x148] ;  /* 0x0001480408067981 */ /* 0x000ea2000c1e1b00 */
[----:B------:R-:W1:Y:S05]  /*02c0*/  LDCU.64 UR6, c[0x0][0x398] ;  /* 0x00007300ff0677ac */ /* 0x000e6a0008000a00 */
[----:B------:R-:W3:Y:S01]  /*02d0*/  LDC.64 R14, c[0x0][0x3a0] ;  /* 0x0000e800ff0e7b82 */ /* 0x000ee20000000a00 */
[----:B0-----:R-:W-:-:S06]  /*02e0*/  IMAD.WIDE.U32 R12, R3, 0x8, R12 ;  /* 0x00000008030c7825 */ /* 0x001fcc00078e000c */
[----:B------:R-:W2:Y:S01]  /*02f0*/  LDG.E.64 R12, desc[UR4][R12.64] ;  /* 0x000000040c0c7981 */ /* 0x000ea2000c1e1b00 */
[C---:B---3--:R-:W-:Y:S02]  /*0300*/  DADD R2, R14.reuse, 2 ;  /* 0x400000000e027429 */ /* 0x048fe40000000000 */
[----:B------:R-:W-:-:S08]  /*0310*/  DSETP.NEU.AND P1, PT, R14, RZ, PT ;  /* 0x000000ff0e00722a */ /* 0x000fd00003f2d000 */
[----:B------:R-:W-:-:S04]  /*0320*/  LOP3.LUT R16, R3, 0x7ff00000, RZ, 0xc0, !PT ;  /* 0x7ff0000003107812 */ /* 0x000fc800078ec0ff */
[----:B------:R-:W-:Y:S01]  /*0330*/  ISETP.NE.AND P2, PT, R16, 0x7ff00000, PT ;  /* 0x7ff000001000780c */ /* 0x000fe20003f45270 */
[----:B-1----:R-:W-:Y:S02]  /*0340*/  DADD R2, -RZ, |UR6| ;  /* 0x40000006ff027e29 */ /* 0x002fe40008000100 */
[----:B------:R-:W-:Y:S01]  /*0350*/  DSETP.NEU.AND P0, PT, R14, 1, PT ;  /* 0x3ff000000e00742a */ /* 0x000fe20003f0d000 */
[----:B------:R-:W-:-:S07]  /*0360*/  @!P1 CS2R R10, SRZ ;  /* 0x00000000000a9805 */ /* 0x000fce000001ff00 */
[----:B------:R-:W-:Y:S01]  /*0370*/  IMAD.MOV.U32 R16, RZ, RZ, R2 ;  /* 0x000000ffff107224 */ /* 0x000fe200078e0002 */
[----:B--2---:R-:W-:Y:S01]  /*0380*/  DADD R6, R6, R12 ;  /* 0x0000000006067229 */ /* 0x004fe2000000000c */
[----:B------:R-:W-:Y:S10]  /*0390*/  @P2 BRA `(.L_x_32) ;  /* 0x0000000000182947 */ /* 0x000ff40003800000 */
[----:B------:R-:W-:-:S14]  /*03a0*/  DSETP.NAN.AND P1, PT, R14, R14, PT ;  /* 0x0000000e0e00722a */ /* 0x000fdc0003f28000 */
[----:B------:R-:W-:Y:S01]  /*03b0*/  @P1 DADD R10, R14, 2 ;  /* 0x400000000e0a1429 */ /* 0x000fe20000000000 */
[----:B------:R-:W-:Y:S10]  /*03c0*/  @P1 BRA `(.L_x_32) ;  /* 0x00000000000c1947 */ /* 0x000ff40003800000 */
[----:B------:R-:W-:-:S14]  /*03d0*/  DSETP.NEU.AND P1, PT, |R14|, +INF , PT ;  /* 0x7ff000000e00742a */ /* 0x000fdc0003f2d200 */
[----:B------:R-:W-:Y:S02]  /*03e0*/  @!P1 IMAD.MOV.U32 R10, RZ, RZ, 0x0 ;  /* 0x00000000ff0a9424 */ /* 0x000fe400078e00ff */
[----:B------:R-:W-:-:S07]  /*03f0*/  @!P1 IMAD.MOV.U32 R11, RZ, RZ, 0x7ff00000 ;  /* 0x7ff00000ff0b9424 */ /* 0x000fce00078e00ff */
.L_x_32:
[----:B------:R-:W-:Y:S02]  /*0400*/  FSEL R8, R10, RZ, P0 ;  /* 0x000000ff0a087208 */ /* 0x000fe40000000000 */
[----:B------:R-:W-:Y:S02]  /*0410*/  FSEL R9, R11, 1.875, P0 ;  /* 0x3ff000000b097808 */ /* 0x000fe40000000000 */
[----:B------:R-:W-:-:S07]  /*0420*/  MOV R2, 0x440 ;  /* 0x0000044000027802 */ /* 0x000fce0000000f00 */
[----:B------:R-:W-:Y:S05]  /*0430*/  CALL.REL.NOINC `($_Z22pressure_poisson_blockPdS_S_ddd$__internal_accurate_pow) ;  /* 0x0000000800947944 */ /* 0x000fea0003c00000 */
[----:B------:R-:W0:Y:S02]  /*0440*/  LDC.64 R12, c[0x0][0x398] ;  /* 0x0000e600ff0c7b82 */ /* 0x000e240000000a00 */
[C---:B0-----:R-:W-:Y:S02]  /*0450*/  DADD R2, R12.reuse, 2 ;  /* 0x400000000c027429 */ /* 0x041fe40000000000 */
[C---:B------:R-:W-:Y:S02]  /*0460*/  DSETP.NEU.AND P1, PT, R12.reuse, RZ, PT ;  /* 0x000000ff0c00722a */ /* 0x040fe40003f2d000 */
[----:B------:R-:W-:-:S06]  /*0470*/  DSETP.NEU.AND P0, PT, R12, 1, PT ;  /* 0x3ff000000c00742a */ /* 0x000fcc0003f0d000 */
[----:B------:R-:W-:-:S04]  /*0480*/  LOP3.LUT R2, R3, 0x7ff00000, RZ, 0xc0, !PT ;  /* 0x7ff0000003027812 */ /* 0x000fc800078ec0ff */
        /* <DEDUP_REMOVED lines=9> */
.L_x_33:
[----:B------:R-:W-:Y:S01]  /*0520*/  FSEL R10, R10, RZ, P0 ;  /* 0x000000ff0a0a7208 */ /* 0x000fe20000000000 */
[----:B------:R-:W-:Y:S01]  /*0530*/  IMAD.MOV.U32 R2, RZ, RZ, 0x1 ;  /* 0x00000001ff027424 */ /* 0x000fe200078e00ff */
[----:B------:R-:W-:Y:S01]  /*0540*/  FSEL R11, R11, 1.875, P0 ;  /* 0x3ff000000b0b7808 */ /* 0x000fe20000000000 */
[----:B------:R-:W-:Y:S05]  /*0550*/  BSSY.RECONVERGENT B0, `(.L_x_34) ;  /* 0x000001a000007945 */ /* 0x000fea0003800200 */
[----:B------:R-:W-:Y:S02]  /*0560*/  DADD R12, R8, R10 ;  /* 0x00000000080c7229 */ /* 0x000fe4000000000a */
[----:B------:R-:W-:-:S06]  /*0570*/  DMUL R6, R6, R10 ;  /* 0x0000000a06067228 */ /* 0x000fcc0000000000 */
[----:B------:R-:W-:Y:S02]  /*0580*/  DADD R12, R12, R12 ;  /* 0x000000000c0c7229 */ /* 0x000fe4000000000c */
[----:B------:R-:W-:-:S04]  /*0590*/  DFMA R16, R4, R8, R6 ;  /* 0x000000080410722b */ /* 0x000fc80000000006 */
[----:B------:R-:W0:Y:S06]  /*05a0*/  MUFU.RCP64H R3, R13 ;  /* 0x0000000d00037308 */ /* 0x000e2c0000001800 */
[----:B------:R-:W-:Y:S01]  /*05b0*/  FSETP.GEU.AND P1, PT, |R17|, 6.5827683646048100446e-37, PT ;  /* 0x036000001100780b */ /* 0x000fe20003f2e200 */
[----:B0-----:R-:W-:-:S08]  /*05c0*/  DFMA R14, -R12, R2, 1 ;  /* 0x3ff000000c0e742b */ /* 0x001fd00000000102 */
[----:B------:R-:W-:-:S08]  /*05d0*/  DFMA R14, R14, R14, R14 ;  /* 0x0000000e0e0e722b */ /* 0x000fd0000000000e */
[----:B------:R-:W-:-:S08]  /*05e0*/  DFMA R14, R2, R14, R2 ;  /* 0x0000000e020e722b */ /* 0x000fd00000000002 */
[----:B------:R-:W-:-:S08]  /*05f0*/  DFMA R2, -R12, R14, 1 ;  /* 0x3ff000000c02742b */ /* 0x000fd0000000010e */
[----:B------:R-:W-:-:S08]  /*0600*/  DFMA R2, R14, R2, R14 ;  /* 0x000000020e02722b */ /* 0x000fd0000000000e */
[----:B------:R-:W-:-:S08]  /*0610*/  DMUL R4, R16, R2 ;  /* 0x0000000210047228 */ /* 0x000fd00000000000 */
[----:B------:R-:W-:-:S08]  /*0620*/  DFMA R6, -R12, R4, R16 ;  /* 0x000000040c06722b */ /* 0x000fd00000000110 */
[----:B------:R-:W-:-:S10]  /*0630*/  DFMA R2, R2, R6, R4 ;  /* 0x000000060202722b */ /* 0x000fd40000000004 */
[----:B------:R-:W-:-:S05]  /*0640*/  FFMA R4, RZ, R13, R3 ;  /* 0x0000000dff047223 */ /* 0x000fca0000000003 */
[----:B------:R-:W-:-:S13]  /*0650*/  FSETP.GT.AND P0, PT, |R4|, 1.469367938527859385e-39, PT ;  /* 0x001000000400780b */ /* 0x000fda0003f04200 */
[----:B------:R-:W-:Y:S05]  /*0660*/  @P0 BRA P1, `(.L_x_35) ;  /* 0x0000000000200947 */ /* 0x000fea0000800000 */
[----:B------:R-:W-:Y:S01]  /*0670*/  IMAD.MOV.U32 R6, RZ, RZ, R16 ;  /* 0x000000ffff067224 */ /* 0x000fe200078e0010 */
[----:B------:R-:W-:Y:S01]  /*0680*/  MOV R4, 0x6d0 ;  /* 0x000006d000047802 */ /* 0x000fe20000000f00 */
[----:B------:R-:W-:Y:S02]  /*0690*/  IMAD.MOV.U32 R7, RZ, RZ, R17 ;  /* 0x000000ffff077224 */ /* 0x000fe400078e0011 */
[----:B------:R-:W-:Y:S02]  /*06a0*/  IMAD.MOV.U32 R14, RZ, RZ, R12 ;  /* 0x000000ffff0e7224 */ /* 0x000fe400078e000c */
[----:B------:R-:W-:-:S07]  /*06b0*/  IMAD.MOV.U32 R15, RZ, RZ, R13 ;  /* 0x000000ffff0f7224 */ /* 0x000fce00078e000d */
[----:B------:R-:W-:Y:S05]  /*06c0*/  CALL.REL.NOINC `($__internal_1_$__cuda_sm20_div_rn_f64_full) ;  /* 0x0000000000887944 */ /* 0x000fea0003c00000 */
[----:B------:R-:W-:Y:S02]  /*06d0*/  IMAD.MOV.U32 R2, RZ, RZ, R20 ;  /* 0x000000ffff027224 */ /* 0x000fe400078e0014 */
[----:B------:R-:W-:-:S07]  /*06e0*/  IMAD.MOV.U32 R3, RZ, RZ, R21 ;  /* 0x000000ffff037224 */ /* 0x000fce00078e0015 */
.L_x_35:
[----:B------:R-:W-:Y:S05]  /*06f0*/  BSYNC.RECONVERGENT B0 ;  /* 0x0000000000007941 */ /* 0x000fea0003800200 */
.L_x_34:
[----:B------:R-:W0:Y:S01]  /*0700*/  MUFU.RCP64H R5, R13 ;  /* 0x0000000d00057308 */ /* 0x000e220000001800 */
[----:B------:R-:W-:Y:S01]  /*0710*/  IMAD.MOV.U32 R4, RZ, RZ, 0x1 ;  /* 0x00000001ff047424 */ /* 0x000fe200078e00ff */
[----:B------:R-:W-:-:S10]  /*0720*/  DMUL R8, R8, R10 ;  /* 0x0000000a08087228 */ /* 0x000fd40000000000 */
        /* <DEDUP_REMOVED lines=20> */
.L_x_36:
[----:B------:R-:W0:Y:S08]  /*0870*/  LDC.64 R6, c[0x0][0x390] ;  /* 0x0000e400ff067b82 */ /* 0x000e300000000a00 */
[----:B------:R-:W1:Y:S01]  /*0880*/  LDC.64 R8, c[0x0][0x380] ;  /* 0x0000e000ff087b82 */ /* 0x000e620000000a00 */
[----:B0-----:R-:W-:-:S06]  /*0890*/  IMAD.WIDE.U32 R6, R0, 0x8, R6 ;  /* 0x0000000800067825 */ /* 0x001fcc00078e0006 */
[----:B------:R-:W2:Y:S02]  /*08a0*/  LDG.E.64 R6, desc[UR4][R6.64] ;  /* 0x0000000406067981 */ /* 0x000ea4000c1e1b00 */
[----:B--2---:R-:W-:Y:S01]  /*08b0*/  DFMA R2, -R6, R4, R2 ;  /* 0x000000040602722b */ /* 0x004fe20000000102 */
[----:B-1----:R-:W-:-:S06]  /*08c0*/  IMAD.WIDE.U32 R4, R0, 0x8, R8 ;  /* 0x0000000800047825 */ /* 0x002fcc00078e0008 */
[----:B------:R-:W-:Y:S01]  /*08d0*/  STG.E.64 desc[UR4][R4.64], R2 ;  /* 0x0000000204007986 */ /* 0x000fe2000c101b04 */
[----:B------:R-:W-:Y:S05]  /*08e0*/  EXIT ;  /* 0x000000000000794d */ /* 0x000fea0003800000 */
        .weak           $__internal_1_$__cuda_sm20_div_rn_f64_full
        .type           $__internal_1_$__cuda_sm20_div_rn_f64_full,@function
        .size           $__internal_1_$__cuda_sm20_div_rn_f64_full,($_Z22pressure_poisson_blockPdS_S_ddd$__internal_accurate_pow - $__internal_1_$__cuda_sm20_div_rn_f64_full)
$__internal_1_$__cuda_sm20_div_rn_f64_full:
[C---:B------:R-:W-:Y:S01]  /*08f0*/  FSETP.GEU.AND P0, PT, |R15|.reuse, 1.469367938527859385e-39, PT ;  /* 0x001000000f00780b */ /* 0x040fe20003f0e200 */
[----:B------:R-:W-:Y:S01]  /*0900*/  IMAD.MOV.U32 R20, RZ, RZ, 0x1 ;  /* 0x00000001ff147424 */ /* 0x000fe200078e00ff */
[----:B------:R-:W-:Y:S01]  /*0910*/  LOP3.LUT R16, R15, 0x800fffff, RZ, 0xc0, !PT ;  /* 0x800fffff0f107812 */ /* 0x000fe200078ec0ff */
[----:B------:R-:W-:Y:S01]  /*0920*/  IMAD.MOV.U32 R26, RZ, RZ, 0x1ca00000 ;  /* 0x1ca00000ff1a7424 */ /* 0x000fe200078e00ff */
[C---:B------:R-:W-:Y:S01]  /*0930*/  FSETP.GEU.AND P2, PT, |R7|.reuse, 1.469367938527859385e-39, PT ;  /* 0x001000000700780b */ /* 0x040fe20003f4e200 */
[----:B------:R-:W-:Y:S01]  /*0940*/  BSSY.RECONVERGENT B1, `(.L_x_37) ;  /* 0x0000052000017945 */ /* 0x000fe20003800200 */
[----:B------:R-:W-:Y:S01]  /*0950*/  LOP3.LUT R17, R16, 0x3ff00000, RZ, 0xfc, !PT ;  /* 0x3ff0000010117812 */ /* 0x000fe200078efcff */
[----:B------:R-:W-:Y:S01]  /*0960*/  IMAD.MOV.U32 R16, RZ, RZ, R14 ;  /* 0x000000ffff107224 */ /* 0x000fe200078e000e */
[----:B------:R-:W-:Y:S02]  /*0970*/  LOP3.LUT R5, R7, 0x7ff00000, RZ, 0xc0, !PT ;  /* 0x7ff0000007057812 */ /* 0x000fe400078ec0ff */
[----:B------:R-:W-:-:S03]  /*0980*/  LOP3.LUT R28, R15, 0x7ff00000, RZ, 0xc0, !PT ;  /* 0x7ff000000f1c7812 */ /* 0x000fc600078ec0ff */
[----:B------:R-:W-:Y:S01]  /*0990*/  @!P0 DMUL R16, R14, 8.98846567431157953865e+307 ;  /* 0x7fe000000e108828 */ /* 0x000fe20000000000 */
[----:B------:R-:W-:Y:S01]  /*09a0*/  ISETP.GE.U32.AND P1, PT, R5, R28, PT ;  /* 0x0000001c0500720c */ /* 0x000fe20003f26070 */
[----:B------:R-:W-:Y:S02]  /*09b0*/  IMAD.MOV.U32 R27, RZ, RZ, R5 ;  /* 0x000000ffff1b7224 */ /* 0x000fe400078e0005 */
[----:B------:R-:W-:Y:S02]  /*09c0*/  @!P2 LOP3.LUT R22, R15, 0x7ff00000, RZ, 0xc0, !PT ;  /* 0x7ff000000f16a812 */ /* 0x000fe400078ec0ff */
[----:B------:R-:W0:Y:S02]  /*09d0*/  MUFU.RCP64H R21, R17 ;  /* 0x0000001100157308 */ /* 0x000e240000001800 */
[----:B------:R-:W-:Y:S01]  /*09e0*/  @!P2 ISETP.GE.U32.AND P3, PT, R5, R22, PT ;  /* 0x000000160500a20c */ /* 0x000fe20003f66070 */
[----:B------:R-:W-:Y:S01]  /*09f0*/  @!P2 IMAD.MOV.U32 R22, RZ, RZ, RZ ;  /* 0x000000ffff16a224 */ /* 0x000fe200078e00ff */
[----:B------:R-:W-:-:S02]  /*0a00*/  @!P0 LOP3.LUT R28, R17, 0x7ff00000, RZ, 0xc0, !PT ;  /* 0x7ff00000111c8812 */ /* 0x000fc400078ec0ff */
[----:B------:R-:W-:-:S03]  /*0a10*/  @!P2 SEL R23, R26, 0x63400000, !P3 ;  /* 0x634000001a17a807 */ /* 0x000fc60005800000 */
[----:B------:R-:W-:Y:S01]  /*0a20*/  VIADD R29, R28, 0xffffffff ;  /* 0xffffffff1c1d7836 */ /* 0x000fe20000000000 */
[----:B------:R-:W-:-:S04]  /*0a30*/  @!P2 LOP3.LUT R23, R23, 0x80000000, R7, 0xf8, !PT ;  /* 0x800000001717a812 */ /* 0x000fc800078ef807 */
[----:B------:R-:W-:Y:S01]  /*0a40*/  @!P2 LOP3.LUT R23, R23, 0x100000, RZ, 0xfc, !PT ;  /* 0x001000001717a812 */ /* 0x000fe200078efcff */
[----:B0-----:R-:W-:-:S08]  /*0a50*/  DFMA R18, R20, -R16, 1 ;  /* 0x3ff000001412742b */ /* 0x001fd00000000810 */
[----:B------:R-:W-:-:S08]  /*0a60*/  DFMA R18, R18, R18, R18 ;  /* 0x000000121212722b */ /* 0x000fd00000000012 */
[----:B------:R-:W-:Y:S01]  /*0a70*/  DFMA R20, R20, R18, R20 ;  /* 0x000000121414722b */ /* 0x000fe20000000014 */
[----:B------:R-:W-:Y:S01]  /*0a80*/  SEL R19, R26, 0x63400000, !P1 ;  /* 0x634000001a137807 */ /* 0x000fe20004800000 */
[----:B------:R-:W-:-:S03]  /*0a90*/  IMAD.MOV.U32 R18, RZ, RZ, R6 ;  /* 0x000000ffff127224 */ /* 0x000fc600078e0006 */
[----:B------:R-:W-:-:S03]  /*0aa0*/  LOP3.LUT R19, R19, 0x800fffff, R7, 0xf8, !PT ;  /* 0x800fffff13137812 */ /* 0x000fc600078ef807 */
[----:B------:R-:W-:-:S03]  /*0ab0*/  DFMA R24, R20, -R16, 1 ;  /* 0x3ff000001418742b */ /* 0x000fc60000000810 */
[----:B------:R-:W-:-:S05]  /*0ac0*/  @!P2 DFMA R18, R18, 2, -R22 ;  /* 0x400000001212a82b */ /* 0x000fca0000000816 */
[----:B------:R-:W-:-:S05]  /*0ad0*/  DFMA R24, R20, R24, R20 ;  /* 0x000000181418722b */ /* 0x000fca0000000014 */
[----:B------:R-:W-:-:S03]  /*0ae0*/  @!P2 LOP3.LUT R27, R19, 0x7ff00000, RZ, 0xc0, !PT ;  /* 0x7ff00000131ba812 */ /* 0x000fc600078ec0ff */
[----:B------:R-:W-:Y:S02]  /*0af0*/  DMUL R20, R24, R18 ;  /* 0x0000001218147228 */ /* 0x000fe40000000000 */
[----:B------:R-:W-:-:S05]  /*0b00*/  VIADD R22, R27, 0xffffffff ;  /* 0xffffffff1b167836 */ /* 0x000fca0000000000 */
[----:B------:R-:W-:Y:S01]  /*0b10*/  ISETP.GT.U32.AND P0, PT, R22, 0x7feffffe, PT ;  /* 0x7feffffe1600780c */ /* 0x000fe20003f04070 */
[----:B------:R-:W-:-:S03]  /*0b20*/  DFMA R22, R20, -R16, R18 ;  /* 0x800000101416722b */ /* 0x000fc60000000012 */
[----:B------:R-:W-:-:S05]  /*0b30*/  ISETP.GT.U32.OR P0, PT, R29, 0x7feffffe, P0 ;  /* 0x7feffffe1d00780c */ /* 0x000fca0000704470 */
[----:B------:R-:W-:-:S08]  /*0b40*/  DFMA R22, R24, R22, R20 ;  /* 0x000000161816722b */ /* 0x000fd00000000014 */
[----:B------:R-:W-:Y:S05]  /*0b50*/  @P0 BRA `(.L_x_38) ;  /* 0x00000000006c0947 */ /* 0x000fea0003800000 */
[----:B------:R-:W-:-:S04]  /*0b60*/  LOP3.LUT R20, R15, 0x7ff00000, RZ, 0xc0, !PT ;  /* 0x7ff000000f147812 */ /* 0x000fc800078ec0ff */
[CC--:B------:R-:W-:Y:S02]  /*0b70*/  VIADDMNMX R6, R5.reuse, -R20.reuse, 0xb9600000, !PT ;  /* 0xb960000005067446 */ /* 0x0c0fe40007800914 */
[----:B------:R-:W-:Y:S02]  /*0b80*/  ISETP.GE.U32.AND P0, PT, R5, R20, PT ;  /* 0x000000140500720c */ /* 0x000fe40003f06070 */
[----:B------:R-:W-:Y:S01]  /*0b90*/  VIMNMX R5, PT, PT, R6, 0x46a00000, PT ;  /* 0x46a0000006057848 */ /* 0x000fe20003fe0100 */
[----:B------:R-:W-:Y:S01]  /*0ba0*/  IMAD.MOV.U32 R6, RZ, RZ, RZ ;  /* 0x000000ffff067224 */ /* 0x000fe200078e00ff */
[----:B------:R-:W-:-:S05]  /*0bb0*/  SEL R26, R26, 0x63400000, !P0 ;  /* 0x634000001a1a7807 */ /* 0x000fca0004000000 */
[----:B------:R-:W-:-:S04]  /*0bc0*/  IMAD.IADD R5, R5, 0x1, -R26 ;  /* 0x0000000105057824 */ /* 0x000fc800078e0a1a */
[----:B------:R-:W-:-:S06]  /*0bd0*/  VIADD R7, R5, 0x7fe00000 ;  /* 0x7fe0000005077836 */ /* 0x000fcc0000000000 */
[----:B------:R-:W-:-:S10]  /*0be0*/  DMUL R20, R22, R6 ;  /* 0x0000000616147228 */ /* 0x000fd40000000000 */
[----:B------:R-:W-:-:S13]  /*0bf0*/  FSETP.GTU.AND P0, PT, |R21|, 1.469367938527859385e-39, PT ;  /* 0x001000001500780b */ /* 0x000fda0003f0c200 */
[----:B------:R-:W-:Y:S05]  /*0c00*/  @P0 BRA `(.L_x_39) ;  /* 0x0000000000940947 */ /* 0x000fea0003800000 */
[----:B------:R-:W-:Y:S01]  /*0c10*/  DFMA R16, R22, -R16, R18 ;  /* 0x800000101610722b */ /* 0x000fe20000000012 */
[----:B------:R-:W-:-:S09]  /*0c20*/  IMAD.MOV.U32 R6, RZ, RZ, RZ ;  /* 0x000000ffff067224 */ /* 0x000fd200078e00ff */
[C---:B------:R-:W-:Y:S02]  /*0c30*/  FSETP.NEU.AND P0, PT, R17.reuse, RZ, PT ;  /* 0x000000ff1100720b */ /* 0x040fe40003f0d000 */
[----:B------:R-:W-:-:S04]  /*0c40*/  LOP3.LUT R19, R17, 0x80000000, R15, 0x48, !PT ;  /* 0x8000000011137812 */ /* 0x000fc800078e480f */
[----:B------:R-:W-:-:S07]  /*0c50*/  LOP3.LUT R7, R19, R7, RZ, 0xfc, !PT ;  /* 0x0000000713077212 */ /* 0x000fce00078efcff */
[----:B------:R-:W-:Y:S05]  /*0c60*/  @!P0 BRA `(.L_x_39) ;  /* 0x00000000007c8947 */ /* 0x000fea0003800000 */
[----:B------:R-:W-:Y:S01]  /*0c70*/  IMAD.MOV R15, RZ, RZ, -R5 ;  /* 0x000000ffff0f7224 */ /* 0x000fe200078e0a05 */
[----:B------:R-:W-:Y:S01]  /*0c80*/  DMUL.RP R6, R22, R6 ;  /* 0x0000000616067228 */ /* 0x000fe20000008000 */
[----:B------:R-:W-:Y:S01]  /*0c90*/  IMAD.MOV.U32 R14, RZ, RZ, RZ ;  /* 0x000000ffff0e7224 */ /* 0x000fe200078e00ff */
[----:B------:R-:W-:-:S05]  /*0ca0*/  IADD3 R5, PT, PT, -R5, -0x43300000, RZ ;  /* 0xbcd0000005057810 */ /* 0x000fca0007ffe1ff */
[----:B------:R-:W-:-:S03]  /*0cb0*/  DFMA R14, R20, -R14, R22 ;  /* 0x8000000e140e722b */ /* 0x000fc60000000016 */
[----:B------:R-:W-:-:S07]  /*0cc0*/  LOP3.LUT R19, R7, R19, RZ, 0x3c, !PT ;  /* 0x0000001307137212 */ /* 0x000fce00078e3cff */
[----:B------:R-:W-:-:S04]  /*0cd0*/  FSETP.NEU.AND P0, PT, |R15|, R5, PT ;  /* 0x000000050f00720b */ /* 0x000fc80003f0d200 */
[----:B------:R-:W-:Y:S02]  /*0ce0*/  FSEL R20, R6, R20, !P0 ;  /* 0x0000001406147208 */ /* 0x000fe40004000000 */
[----:B------:R-:W-:Y:S01]  /*0cf0*/  FSEL R21, R19, R21, !P0 ;  /* 0x0000001513157208 */ /* 0x000fe20004000000 */
[----:B------:R-:W-:Y:S06]  /*0d00*/  BRA `(.L_x_39) ;  /* 0x0000000000547947 */ /* 0x000fec0003800000 */
.L_x_38:
[----:B------:R-:W-:-:S14]  /*0d10*/  DSETP.NAN.AND P0, PT, R6, R6, PT ;  /* 0x000000060600722a */ /* 0x000fdc0003f08000 */
[----:B------:R-:W-:Y:S05]  /*0d20*/  @P0 BRA `(.L_x_40) ;  /* 0x0000000000440947 */ /* 0x000fea0003800000 */
[----:B------:R-:W-:-:S14]  /*0d30*/  DSETP.NAN.AND P0, PT, R14, R14, PT ;  /* 0x0000000e0e00722a */ /* 0x000fdc0003f08000 */
[----:B------:R-:W-:Y:S05]  /*0d40*/  @P0 BRA `(.L_x_41) ;  /* 0x0000000000300947 */ /* 0x000fea0003800000 */
[----:B------:R-:W-:Y:S01]  /*0d50*/  ISETP.NE.AND P0, PT, R27, R28, PT ;  /* 0x0000001c1b00720c */ /* 0x000fe20003f05270 */
[----:B------:R-:W-:Y:S02]  /*0d60*/  IMAD.MOV.U32 R20, RZ, RZ, 0x0 ;  /* 0x00000000ff147424 */ /* 0x000fe400078e00ff */
[----:B------:R-:W-:-:S10]  /*0d70*/  IMAD.MOV.U32 R21, RZ, RZ, -0x80000 ;  /* 0xfff80000ff157424 */ /* 0x000fd400078e00ff */
[----:B------:R-:W-:Y:S05]  /*0d80*/  @!P0 BRA `(.L_x_39) ;  /* 0x0000000000348947 */ /* 0x000fea0003800000 */
[----:B------:R-:W-:Y:S02]  /*0d90*/  ISETP.NE.AND P0, PT, R27, 0x7ff00000, PT ;  /* 0x7ff000001b00780c */ /* 0x000fe40003f05270 */
[----:B------:R-:W-:Y:S02]  /*0da0*/  LOP3.LUT R21, R7, 0x80000000, R15, 0x48, !PT ;  /* 0x8000000007157812 */ /* 0x000fe400078e480f */
[----:B------:R-:W-:-:S13]  /*0db0*/  ISETP.EQ.OR P0, PT, R28, RZ, !P0 ;  /* 0x000000ff1c00720c */ /* 0x000fda0004702670 */
[----:B------:R-:W-:Y:S01]  /*0dc0*/  @P0 LOP3.LUT R5, R21, 0x7ff00000, RZ, 0xfc, !PT ;  /* 0x7ff0000015050812 */ /* 0x000fe200078efcff */
[----:B------:R-:W-:Y:S02]  /*0dd0*/  @!P0 IMAD.MOV.U32 R20, RZ, RZ, RZ ;  /* 0x000000ffff148224 */ /* 0x000fe400078e00ff */
[----:B------:R-:W-:Y:S02]  /*0de0*/  @P0 IMAD.MOV.U32 R20, RZ, RZ, RZ ;  /* 0x000000ffff140224 */ /* 0x000fe400078e00ff */
[----:B------:R-:W-:Y:S01]  /*0df0*/  @P0 IMAD.MOV.U32 R21, RZ, RZ, R5 ;  /* 0x000000ffff150224 */ /* 0x000fe200078e0005 */
[----:B------:R-:W-:Y:S06]  /*0e00*/  BRA `(.L_x_39) ;  /* 0x0000000000147947 */ /* 0x000fec0003800000 */
.L_x_41:
[----:B------:R-:W-:Y:S01]  /*0e10*/  LOP3.LUT R21, R15, 0x80000, RZ, 0xfc, !PT ;  /* 0x000800000f157812 */ /* 0x000fe200078efcff */
[----:B------:R-:W-:Y:S01]  /*0e20*/  IMAD.MOV.U32 R20, RZ, RZ, R14 ;  /* 0x000000ffff147224 */ /* 0x000fe200078e000e */
[----:B------:R-:W-:Y:S06]  /*0e30*/  BRA `(.L_x_39) ;  /* 0x0000000000087947 */ /* 0x000fec0003800000 */
.L_x_40:
[----:B------:R-:W-:Y:S01]  /*0e40*/  LOP3.LUT R21, R7, 0x80000, RZ, 0xfc, !PT ;  /* 0x0008000007157812 */ /* 0x000fe200078efcff */
[----:B------:R-:W-:-:S07]  /*0e50*/  IMAD.MOV.U32 R20, RZ, RZ, R6 ;  /* 0x000000ffff147224 */ /* 0x000fce00078e0006 */
.L_x_39:
[----:B------:R-:W-:Y:S05]  /*0e60*/  BSYNC.RECONVERGENT B1 ;  /* 0x0000000000017941 */ /* 0x000fea0003800200 */
.L_x_37:
[----:B------:R-:W-:-:S04]  /*0e70*/  IMAD.MOV.U32 R5, RZ, RZ, 0x0 ;  /* 0x00000000ff057424 */ /* 0x000fc800078e00ff */
[----:B------:R-:W-:Y:S05]  /*0e80*/  RET.REL.NODEC R4 `(_Z22pressure_poisson_blockPdS_S_ddd) ;  /* 0xfffffff0045c7950 */ /* 0x000fea0003c3ffff */
        .type           $_Z22pressure_poisson_blockPdS_S_ddd$__internal_accurate_pow,@function
        .size           $_Z22pressure_poisson_blockPdS_S_ddd$__internal_accurate_pow,(.L_x_73 - $_Z22pressure_poisson_blockPdS_S_ddd$__internal_accurate_pow)
$_Z22pressure_poisson_blockPdS_S_ddd$__internal_accurate_pow:
[----:B------:R-:W-:Y:S01]  /*0e90*/  ISETP.GT.U32.AND P0, PT, R3, 0xfffff, PT ;  /* 0x000fffff0300780c */ /* 0x000fe20003f04070 */
[--C-:B------:R-:W-:Y:S01]  /*0ea0*/  IMAD.MOV.U32 R10, RZ, RZ, R16.reuse ;  /* 0x000000ffff0a7224 */ /* 0x100fe200078e0010 */
[----:B------:R-:W-:Y:S01]  /*0eb0*/  UMOV UR6, 0x7d2cafe2 ;  /* 0x7d2cafe200067882 */ /* 0x000fe20000000000 */
[--C-:B------:R-:W-:Y:S01]  /*0ec0*/  IMAD.MOV.U32 R11, RZ, RZ, R3.reuse ;  /* 0x000000ffff0b7224 */ /* 0x100fe200078e0003 */
[----:B------:R-:W-:Y:S01]  /*0ed0*/  UMOV UR7, 0x3eb0f5ff ;  /* 0x3eb0f5ff00077882 */ /* 0x000fe20000000000 */
[--C-:B------:R-:W-:Y:S01]  /*0ee0*/  IMAD.MOV.U32 R12, RZ, RZ, R3.reuse ;  /* 0x000000ffff0c7224 */ /* 0x100fe200078e0003 */
[----:B------:R-:W-:Y:S01]  /*0ef0*/  SHF.R.U32.HI R3, RZ, 0x14, R3 ;  /* 0x00000014ff037819 */ /* 0x000fe20000011603 */
[----:B------:R-:W-:Y:S01]  /*0f00*/  IMAD.MOV.U32 R14, RZ, RZ, R16 ;  /* 0x000000ffff0e7224 */ /* 0x000fe200078e0010 */
[----:B------:R-:W-:Y:S01]  /*0f10*/  UMOV UR8, 0x3b39803f ;  /* 0x3b39803f00087882 */ /* 0x000fe20000000000 */
[----:B------:R-:W-:Y:S01]  /*0f20*/  IMAD.MOV.U32 R16, RZ, RZ, RZ ;  /* 0x000000ffff107224 */ /* 0x000fe200078e00ff */
[----:B------:R-:W-:Y:S01]  /*0f30*/  UMOV UR9, 0x3c7abc9e ;  /* 0x3c7abc9e00097882 */ /* 0x000fe20000000000 */
[----:B------:R-:W-:-:S02]  /*0f40*/  IMAD.MOV.U32 R20, RZ, RZ, 0x41ad3b5a ;  /* 0x41ad3b5aff147424 */ /* 0x000fc400078e00ff */
[----:B------:R-:W-:Y:S01]  /*0f50*/  @!P0 DMUL R10, R10, 1.80143985094819840000e+16 ;  /* 0x435000000a0a8828 */ /* 0x000fe20000000000 */
[----:B------:R-:W-:-:S09]  /*0f60*/  IMAD.MOV.U32 R21, RZ, RZ, 0x3ed0f5d2 ;  /* 0x3ed0f5d2ff157424 */ /* 0x000fd200078e00ff */
[----:B------:R-:W-:Y:S01]  /*0f70*/  @!P0 IMAD.MOV.U32 R12, RZ, RZ, R11 ;  /* 0x000000ffff0c8224 */ /* 0x000fe200078e000b */
[----:B------:R-:W-:Y:S01]  /*0f80*/  @!P0 LEA.HI R3, R11, 0xffffffca, RZ, 0xc ;  /* 0xffffffca0b038811 */ /* 0x000fe200078f60ff */
[----:B------:R-:W-:-:S03]  /*0f90*/  @!P0 IMAD.MOV.U32 R14, RZ, RZ, R10 ;  /* 0x000000ffff0e8224 */ /* 0x000fc600078e000a */
[----:B------:R-:W-:Y:S01]  /*0fa0*/  LOP3.LUT R12, R12, 0x800fffff, RZ, 0xc0, !PT ;  /* 0x800fffff0c0c7812 */ /* 0x000fe200078ec0ff */
[----:B------:R-:W-:-:S03]  /*0fb0*/  VIADD R10, R3, 0xfffffc01 ;  /* 0xfffffc01030a7836 */ /* 0x000fc60000000000 */
[----:B------:R-:W-:-:S04]  /*0fc0*/  LOP3.LUT R15, R12, 0x3ff00000, RZ, 0xfc, !PT ;  /* 0x3ff000000c0f7812 */ /* 0x000fc800078efcff */
[----:B------:R-:W-:-:S13]  /*0fd0*/  ISETP.GE.U32.AND P1, PT, R15, 0x3ff6a09f, PT ;  /* 0x3ff6a09f0f00780c */ /* 0x000fda0003f26070 */
[----:B------:R-:W-:Y:S02]  /*0fe0*/  @P1 VIADD R13, R15, 0xfff00000 ;  /* 0xfff000000f0d1836 */ /* 0x000fe40000000000 */
[----:B------:R-:W-:Y:S02]  /*0ff0*/  @P1 VIADD R10, R3, 0xfffffc02 ;  /* 0xfffffc02030a1836 */ /* 0x000fe40000000000 */
        /* <DEDUP_REMOVED lines=36> */
[----:B------:R-:W-:-:S03]  /*1240*/  UMOV UR7, 0x3c46a4cb ;  /* 0x3c46a4cb00077882 */ /* 0x000fc60000000000 */
[----:B------:R-:W-:-:S03]  /*1250*/  DMUL R26, R12, R18 ;  /* 0x000000120c1a7228 */ /* 0x000fc60000000000 */
[----:B------:R-:W-:Y:S02]  /*1260*/  DFMA R20, R24, R20, R22 ;  /* 0x000000141814722b */ /* 0x000fe40000000016 */
[----:B------:R-:W-:Y:S01]  /*1270*/  DFMA R22, R12, R12, -R18 ;  /* 0x0000000c0c16722b */ /* 0x000fe20000000812 */
[----:B------:R-:W-:Y:S02]  /*1280*/  VIADD R25, R17, 0x100000 ;  /* 0x0010000011197836 */ /* 0x000fe40000000000 */
[----:B------:R-:W-:-:S06]  /*1290*/  IMAD.MOV.U32 R24, RZ, RZ, R16 ;  /* 0x000000ffff187224 */ /* 0x000fcc00078e0010 */
[----:B------:R-:W-:Y:S02]  /*12a0*/  DFMA R22, R12, R24, R22 ;  /* 0x000000180c16722b */ /* 0x000fe40000000016 */
[----:B------:R-:W-:Y:S01]  /*12b0*/  DADD R24, R20, -UR6 ;  /* 0x8000000614187e29 */ /* 0x000fe20008000000 */
[----:B------:R-:W-:Y:S01]  /*12c0*/  UMOV UR6, 0x80000000 ;  /* 0x8000000000067882 */ /* 0x000fe20000000000 */
[----:B------:R-:W-:Y:S01]  /*12d0*/  DFMA R20, R12, R18, -R26 ;  /* 0x000000120c14722b */ /* 0x000fe2000000081a */
[----:B------:R-:W-:-:S07]  /*12e0*/  UMOV UR7, 0x43300000 ;  /* 0x4330000000077882 */ /* 0x000fce0000000000 */
        /* <DEDUP_REMOVED lines=15> */
[----:B------:R-:W-:-:S08]  /*13e0*/  DADD R12, R14, R12 ;  /* 0x000000000e0c7229 */ /* 0x000fd0000000000c */
[----:B------:R-:W-:Y:S01]  /*13f0*/  DADD R16, R16, R12 ;  /* 0x0000000010107229 */ /* 0x000fe2000000000c */
[----:B------:R-:W-:Y:S01]  /*1400*/  LOP3.LUT R12, R10, 0x80000000, RZ, 0x3c, !PT ;  /* 0x800000000a0c7812 */ /* 0x000fe200078e3cff */
[----:B------:R-:W-:-:S06]  /*1410*/  IMAD.MOV.U32 R13, RZ, RZ, 0x43300000 ;  /* 0x43300000ff0d7424 */ /* 0x000fcc00078e00ff */
[----:B------:R-:W-:Y:S02]  /*1420*/  DADD R14, R18, R16 ;  /* 0x00000000120e7229 */ /* 0x000fe40000000010 */
[----:B------:R-:W-:Y:S01]  /*1430*/  DADD R12, R12, -UR6 ;  /* 0x800000060c0c7e29 */ /* 0x000fe20008000000 */
[----:B------:R-:W-:Y:S01]  /*1440*/  UMOV UR6, 0xfefa39ef ;  /* 0xfefa39ef00067882 */ /* 0x000fe20000000000 */
[----:B------:R-:W-:-:S04]  /*1450*/  UMOV UR7, 0x3fe62e42 ;  /* 0x3fe62e4200077882 */ /* 0x000fc80000000000 */
[--C-:B------:R-:W-:Y:S02]  /*1460*/  DADD R18, R18, -R14.reuse ;  /* 0x0000000012127229 */ /* 0x100fe4000000080e */
[----:B------:R-:W-:-:S06]  /*1470*/  DFMA R10, R12, UR6, R14 ;  /* 0x000000060c0a7c2b */ /* 0x000fcc000800000e */
[----:B------:R-:W-:Y:S02]  /*1480*/  DADD R18, R16, R18 ;  /* 0x0000000010127229 */ /* 0x000fe40000000012 */
[----:B------:R-:W-:-:S08]  /*1490*/  DFMA R20, R12, -UR6, R10 ;  /* 0x800000060c147c2b */ /* 0x000fd0000800000a */
        /* <DEDUP_REMOVED lines=9> */
[----:B------:R-:W-:Y:S02]  /*1530*/  IMAD.MOV.U32 R14, RZ, RZ, 0x652b82fe ;  /* 0x652b82feff0e7424 */ /* 0x000fe400078e00ff */
[----:B------:R-:W-:-:S05]  /*1540*/  IMAD.MOV.U32 R15, RZ, RZ, 0x3ff71547 ;  /* 0x3ff71547ff0f7424 */ /* 0x000fca00078e00ff */
        /* <DEDUP_REMOVED lines=51> */
[----:B------:R-:W-:-:S05]  /*1880*/  SHF.R.S32.HI R3, RZ, 0x1, R3 ;  /* 0x00000001ff037819 */ /* 0x000fca0000011403 */
[----:B------:R-:W-:Y:S02]  /*1890*/  IMAD.IADD R10, R14, 0x1, -R3 ;  /* 0x000000010e0a7824 */ /* 0x000fe400078e0a03 */
[----:B------:R-:W-:-:S03]  /*18a0*/  IMAD R19, R3, 0x100000, R19 ;  /* 0x0010000003137824 */ /* 0x000fc600078e0213 */
[----:B------:R-:W-:Y:S01]  /*18b0*/  LEA R11, R10, 0x3ff00000, 0x14 ;  /* 0x3ff000000a0b7811 */ /* 0x000fe200078ea0ff */
[----:B------:R-:W-:-:S06]  /*18c0*/  IMAD.MOV.U32 R10, RZ, RZ, RZ ;  /* 0x000000ffff0a7224 */ /* 0x000fcc00078e00ff */
[----:B------:R-:W-:-:S11]  /*18d0*/  DMUL R10, R18, R10 ;  /* 0x0000000a120a7228 */ /* 0x000fd60000000000 */
.L_x_42:
[----:B------:R-:W-:Y:S01]  /*18e0*/  DFMA R16, R16, R10, R10 ;  /* 0x0000000a1010722b */ /* 0x000fe2000000000a */
[----:B------:R-:W-:Y:S01]  /*18f0*/  IMAD.MOV.U32 R3, RZ, RZ, 0x0 ;  /* 0x00000000ff037424 */ /* 0x000fe200078e00ff */
[----:B------:R-:W-:-:S08]  /*1900*/  DSETP.NEU.AND P0, PT, |R10|, +INF , PT ;  /* 0x7ff000000a00742a */ /* 0x000fd00003f0d200 */
[----:B------:R-:W-:Y:S02]  /*1910*/  FSEL R10, R10, R16, !P0 ;  /* 0x000000100a0a7208 */ /* 0x000fe40004000000 */
[----:B------:R-:W-:Y:S01]  /*1920*/  FSEL R11, R11, R17, !P0 ;  /* 0x000000110b0b7208 */ /* 0x000fe20004000000 */
[----:B------:R-:W-:Y:S06]  /*1930*/  RET.REL.NODEC R2 `(_Z22pressure_poisson_blockPdS_S_ddd) ;  /* 0xffffffe402b07950 */ /* 0x000fec0003c3ffff */
.L_x_43:
        /* <DEDUP_REMOVED lines=12> */
.L_x_73:


//--------------------- .text._Z16build_up_b_blockPdS_S_dddd --------------------------
	.section	.text._Z16build_up_b_blockPdS_S_dddd,"ax",@progbits
	.align	128
        .global         _Z16build_up_b_blockPdS_S_dddd
        .type           _Z16build_up_b_blockPdS_S_dddd,@function
        .size           _Z16build_up_b_blockPdS_S_dddd,(.L_x_76 - _Z16build_up_b_blockPdS_S_dddd)
        .other          _Z16build_up_b_blockPdS_S_dddd,@"STO_CUDA_ENTRY STV_DEFAULT"
_Z16build_up_b_blockPdS_S_dddd:
.text._Z16build_up_b_blockPdS_S_dddd:
        /* <DEDUP_REMOVED lines=28> */
[----:B------:R-:W0:Y:S01]  /*01c0*/  LDC R0, c[0x0][0x3b4] ;  /* 0x0000ed00ff007b82 */ /* 0x000e220000000800 */
[----:B------:R-:W1:Y:S07]  /*01d0*/  LDCU.64 UR10, c[0x0][0x358] ;  /* 0x00006b00ff0a77ac */ /* 0x000e6e0008000a00 */
[----:B------:R-:W2:Y:S01]  /*01e0*/  LDC.64 R8, c[0x0][0x3b0] ;  /* 0x0000ec00ff087b82 */ /* 0x000ea20000000a00 */
[----:B0-----:R-:W2:Y:S01]  /*01f0*/  MUFU.RCP64H R3, R0 ;  /* 0x0000000000037308 */ /* 0x001ea20000001800 */
[----:B------:R-:W-:-:S05]  /*0200*/  VIADD R2, R0, 0x300402 ;  /* 0x0030040200027836 */ /* 0x000fca0000000000 */
[----:B------:R-:W-:Y:S01]  /*0210*/  FSETP.GEU.AND P0, PT, |R2|, 5.8789094863358348022e-39, PT ;  /* 0x004004020200780b */ /* 0x000fe20003f0e200 */
[----:B--2---:R-:W-:-:S08]  /*0220*/  DFMA R4, R2, -R8, 1 ;  /* 0x3ff000000204742b */ /* 0x004fd00000000808 */
[----:B------:R-:W-:-:S08]  /*0230*/  DFMA R4, R4, R4, R4 ;  /* 0x000000040404722b */ /* 0x000fd00000000004 */
[----:B------:R-:W-:-:S08]  /*0240*/  DFMA R4, R2, R4, R2 ;  /* 0x000000040204722b */ /* 0x000fd00000000002 */
[----:B------:R-:W-:-:S08]  /*0250*/  DFMA R8, R4, -R8, 1 ;  /* 0x3ff000000408742b */ /* 0x000fd00000000808 */
[----:B------:R-:W-:-:S10]  /*0260*/  DFMA R8, R4, R8, R4 ;  /* 0x000000080408722b */ /* 0x000fd40000000004 */
[----:B------:R-:W-:Y:S02]  /*0270*/  R2UR UR4, R8 ;  /* 0x00000000080472ca */ /* 0x000fe400000e0000 */
[----:B------:R-:W-:Y:S01]  /*0280*/  R2UR UR5, R9 ;  /* 0x00000000090572ca */ /* 0x000fe200000e0000 */
[----:B-1----:R-:W-:-:S14]  /*0290*/  @P0 BRA `(.L_x_44) ;  /* 0x0000000000100947 */ /* 0x002fdc0003800000 */
[----:B------:R-:W-:-:S05]  /*02a0*/  LOP3.LUT R0, R0, 0x7fffffff, RZ, 0xc0, !PT ;  /* 0x7fffffff00007812 */ /* 0x000fca00078ec0ff */
[----:B------:R-:W-:Y:S01]  /*02b0*/  VIADD R4, R0, 0xfff00000 ;  /* 0xfff0000000047836 */ /* 0x000fe20000000000 */
[----:B------:R-:W-:-:S07]  /*02c0*/  MOV R0, 0x2e0 ;  /* 0x000002e000007802 */ /* 0x000fce0000000f00 */
[----:B------:R-:W-:Y:S05]  /*02d0*/  CALL.REL.NOINC `($__internal_2_$__cuda_sm20_dblrcp_rn_slowpath_v3) ;  /* 0x0000000c00547944 */ /* 0x000fea0003c00000 */
.L_x_44:
[----:B------:R-:W0:Y:S01]  /*02e0*/  LDC.64 R18, c[0x0][0x380] ;  /* 0x0000e000ff127b82 */ /* 0x000e220000000a00 */
[----:B------:R-:W-:-:S07]  /*02f0*/  IADD3 R0, PT, PT, R6, -0x1, RZ ;  /* 0xffffffff06007810 */ /* 0x000fce0007ffe0ff */
[----:B------:R-:W1:Y:S01]  /*0300*/  LDC.64 R8, c[0x0][0x398] ;  /* 0x0000e600ff087b82 */ /* 0x000e620000000a00 */
[----:B0-----:R-:W-:-:S04]  /*0310*/  IMAD.WIDE.U32 R4, R0, 0x8, R18 ;  /* 0x0000000800047825 */ /* 0x001fc800078e0012 */
[----:B------:R-:W-:Y:S02]  /*0320*/  IMAD.WIDE.U32 R18, R6, 0x8, R18 ;  /* 0x0000000806127825 */ /* 0x000fe400078e0012 */
[----:B------:R-:W2:Y:S04]  /*0330*/  LDG.E.64 R4, desc[UR10][R4.64] ;  /* 0x0000000a04047981 */ /* 0x000ea8000c1e1b00 */
[----:B------:R-:W2:Y:S01]  /*0340*/  LDG.E.64 R2, desc[UR10][R18.64+0x8] ;  /* 0x0000080a12027981 */ /* 0x000ea2000c1e1b00 */
[----:B-1----:R-:W-:Y:S01]  /*0350*/  DADD R8, R8, R8 ;  /* 0x0000000008087229 */ /* 0x002fe20000000008 */
[----:B------:R-:W-:Y:S09]  /*0360*/  BSSY.RECONVERGENT B0, `(.L_x_45) ;  /* 0x000001f000007945 */ /* 0x000ff20003800200 */
[----:B------:R-:W-:-:S02]  /*0370*/  R2UR UR7, R9 ;  /* 0x00000000090772ca */ /* 0x000fc400000e0000 */
[----:B------:R-:W-:Y:S01]  /*0380*/  R2UR UR6, R8 ;  /* 0x00000000080672ca */ /* 0x000fe200000e0000 */
[----:B------:R-:W-:-:S10]  /*0390*/  IMAD.MOV.U32 R8, RZ, RZ, 0x1 ;  /* 0x00000001ff087424 */ /* 0x000fd400078e00ff */
[----:B------:R-:W0:Y:S01]  /*03a0*/  MUFU.RCP64H R9, UR7 ;  /* 0x0000000700097d08 */ /* 0x000e220008001800 */
[----:B------:R-:W-:Y:S02]  /*03b0*/  IMAD.U32 R11, RZ, RZ, UR7 ;  /* 0x00000007ff0b7e24 */ /* 0x000fe4000f8e00ff */
[----:B------:R-:W-:Y:S02]  /*03c0*/  IMAD.U32 R10, RZ, RZ, UR6 ;  /* 0x00000006ff0a7e24 */ /* 0x000fe4000f8e00ff */
[----:B------:R-:W-:Y:S02]  /*03d0*/  IMAD.U32 R12, RZ, RZ, UR6 ;  /* 0x00000006ff0c7e24 */ /* 0x000fe4000f8e00ff */
[----:B------:R-:W-:Y:S02]  /*03e0*/  IMAD.U32 R13, RZ, RZ, UR7 ;  /* 0x00000007ff0d7e24 */ /* 0x000fe4000f8e00ff */
[----:B0-----:R-:W-:-:S08]  /*03f0*/  DFMA R10, R8, -R10, 1 ;  /* 0x3ff00000080a742b */ /* 0x001fd0000000080a */
[----:B------:R-:W-:-:S08]  /*0400*/  DFMA R10, R10, R10, R10 ;  /* 0x0000000a0a0a722b */ /* 0x000fd0000000000a */
[----:B------:R-:W-:-:S08]  /*0410*/  DFMA R8, R8, R10, R8 ;  /* 0x0000000a0808722b */ /* 0x000fd00000000008 */
[----:B------:R-:W-:-:S08]  /*0420*/  DFMA R12, R8, -R12, 1 ;  /* 0x3ff00000080c742b */ /* 0x000fd0000000080c */
[----:B------:R-:W-:Y:S02]  /*0430*/  DFMA R12, R8, R12, R8 ;  /* 0x0000000c080c722b */ /* 0x000fe40000000008 */
[----:B--2---:R-:W-:-:S08]  /*0440*/  DADD R10, R2, -R4 ;  /* 0x00000000020a7229 */ /* 0x004fd00000000804 */
[----:B------:R-:W-:Y:S02]  /*0450*/  DMUL R4, R10, R12 ;  /* 0x0000000c0a047228 */ /* 0x000fe40000000000 */
[----:B------:R-:W-:-:S06]  /*0460*/  FSETP.GEU.AND P1, PT, |R11|, 6.5827683646048100446e-37, PT ;  /* 0x036000000b00780b */ /* 0x000fcc0003f2e200 */
[----:B------:R-:W-:-:S08]  /*0470*/  DFMA R2, R4, -UR6, R10 ;  /* 0x8000000604027c2b */ /* 0x000fd0000800000a */
[----:B------:R-:W-:-:S10]  /*0480*/  DFMA R4, R12, R2, R4 ;  /* 0x000000020c04722b */ /* 0x000fd40000000004 */
[----:B------:R-:W-:-:S05]  /*0490*/  FFMA R2, RZ, UR7, R5 ;  /* 0x00000007ff027c23 */ /* 0x000fca0008000005 */
[----:B------:R-:W-:-:S13]  /*04a0*/  FSETP.GT.AND P0, PT, |R2|, 1.469367938527859385e-39, PT ;  /* 0x001000000200780b */ /* 0x000fda0003f04200 */
[----:B------:R-:W-:Y:S05]  /*04b0*/  @P0 BRA P1, `(.L_x_46) ;  /* 0x0000000000240947 */ /* 0x000fea0000800000 */
[----:B------:R-:W-:Y:S01]  /*04c0*/  IMAD.U32 R3, RZ, RZ, UR7 ;  /* 0x00000007ff037e24 */ /* 0x000fe2000f8e00ff */
[----:B------:R-:W-:Y:S01]  /*04d0*/  MOV R13, UR7 ;  /* 0x00000007000d7c02 */ /* 0x000fe20008000f00 */
[----:B------:R-:W-:Y:S01]  /*04e0*/  IMAD.U32 R12, RZ, RZ, UR6 ;  /* 0x00000006ff0c7e24 */ /* 0x000fe2000f8e00ff */
[----:B------:R-:W-:Y:S01]  /*04f0*/  MOV R8, 0x530 ;  /* 0x0000053000087802 */ /* 0x000fe20000000f00 */
[----:B------:R-:W-:Y:S02]  /*0500*/  IMAD.U32 R2, RZ, RZ, UR6 ;  /* 0x00000006ff027e24 */ /* 0x000fe4000f8e00ff */
[----:B------:R-:W-:-:S07]  /*0510*/  IMAD.MOV.U32 R13, RZ, RZ, R3 ;  /* 0x000000ffff0d7224 */ /* 0x000fce00078e0003 */
[----:B------:R-:W-:Y:S05]  /*0520*/  CALL.REL.NOINC `($__internal_3_$__cuda_sm20_div_rn_f64_full) ;  /* 0x0000000c00747944 */ /* 0x000fea0003c00000 */
[----:B------:R-:W-:Y:S02]  /*0530*/  IMAD.MOV.U32 R4, RZ, RZ, R24 ;  /* 0x000000ffff047224 */ /* 0x000fe400078e0018 */
[----:B------:R-:W-:-:S07]  /*0540*/  IMAD.MOV.U32 R5, RZ, RZ, R25 ;  /* 0x000000ffff057224 */ /* 0x000fce00078e0019 */
.L_x_46:
[----:B------:R-:W-:Y:S05]  /*0550*/  BSYNC.RECONVERGENT B0 ;  /* 0x0000000000007941 */ /* 0x000fea0003800200 */
.L_x_45:
[----:B------:R-:W0:Y:S01]  /*0560*/  LDC.64 R16, c[0x0][0x388] ;  /* 0x0000e200ff107b82 */ /* 0x000e220000000a00 */
[----:B------:R-:W-:-:S07]  /*0570*/  VIADD R29, R6, 0xffffffd7 ;  /* 0xffffffd7061d7836 */ /* 0x000fce0000000000 */
        /* <DEDUP_REMOVED lines=11> */
[----:B------:R-:W-:Y:S01]  /*0630*/  IMAD.U32 R13, RZ, RZ, UR9 ;  /* 0x00000009ff0d7e24 */ /* 0x000fe2000f8e00ff */
[----:B------:R-:W-:-:S06]  /*0640*/  MOV R12, UR8 ;  /* 0x00000008000c7c02 */ /* 0x000fcc0008000f00 */
[----:B0-----:R-:W-:-:S08]  /*0650*/  DFMA R12, R8, -R12, 1 ;  /* 0x3ff00000080c742b */ /* 0x001fd0000000080c */
[----:B------:R-:W-:-:S08]  /*0660*/  DFMA R12, R12, R12, R12 ;  /* 0x0000000c0c0c722b */ /* 0x000fd0000000000c */
[----:B------:R-:W-:Y:S01]  /*0670*/  DFMA R12, R8, R12, R8 ;  /* 0x0000000c080c722b */ /* 0x000fe20000000008 */
[----:B------:R-:W-:Y:S02]  /*0680*/  IMAD.U32 R8, RZ, RZ, UR8 ;  /* 0x00000008ff087e24 */ /* 0x000fe4000f8e00ff */
[----:B------:R-:W-:-:S06]  /*0690*/  IMAD.U32 R9, RZ, RZ, UR9 ;  /* 0x00000009ff097e24 */ /* 0x000fcc000f8e00ff */
        /* <DEDUP_REMOVED lines=19> */
.L_x_48:
[----:B------:R-:W-:Y:S05]  /*07d0*/  BSYNC.RECONVERGENT B0 ;  /* 0x0000000000007941 */ /* 0x000fea0003800200 */
.L_x_47:
[----:B------:R-:W-:Y:S01]  /*07e0*/  DADD R8, -RZ, |R4| ;  /* 0x00000000ff087229 */ /* 0x000fe20000000504 */
[----:B------:R-:W-:Y:S01]  /*07f0*/  BSSY.RECONVERGENT B0, `(.L_x_49) ;  /* 0x0000005000007945 */ /* 0x000fe20003800200 */
[----:B------:R-:W-:-:S08]  /*0800*/  MOV R28, 0x840 ;  /* 0x00000840001c7802 */ /* 0x000fd00000000f00 */
[----:B------:R-:W-:Y:S02]  /*0810*/  IMAD.MOV.U32 R10, RZ, RZ, R8 ;  /* 0x000000ffff0a7224 */ /* 0x000fe400078e0008 */
[----:B------:R-:W-:-:S07]  /*0820*/  IMAD.MOV.U32 R7, RZ, RZ, R9 ;  /* 0x000000ffff077224 */ /* 0x000fce00078e0009 */
[----:B------:R-:W-:Y:S05]  /*0830*/  CALL.REL.NOINC `($_Z16build_up_b_blockPdS_S_dddd$__internal_accurate_pow) ;  /* 0x0000001000187944 */ /* 0x000fea0003c00000 */
[----:B------:R-:W-:Y:S05]  /*0840*/  BSYNC.RECONVERGENT B0 ;  /* 0x0000000000007941 */ /* 0x000fea0003800200 */
.L_x_49:
[----:B------:R-:W0:Y:S01]  /*0850*/  LDC.64 R8, c[0x0][0x380] ;  /* 0x0000e000ff087b82 */ /* 0x000e220000000a00 */
[----:B------:R-:W2:Y:S01]  /*0860*/  LDG.E.64 R12, desc[UR10][R18.64+0x148] ;  /* 0x0001480a120c7981 */ /* 0x000ea2000c1e1b00 */
[----:B0-----:R-:W-:-:S06]  /*0870*/  IMAD.WIDE.U32 R8, R29, 0x8, R8 ;  /* 0x000000081d087825 */ /* 0x001fcc00078e0008 */
[----:B------:R-:W2:Y:S01]  /*0880*/  LDG.E.64 R8, desc[UR10][R8.64] ;  /* 0x0000000a08087981 */ /* 0x000ea2000c1e1b00 */
[----:B------:R-:W0:Y:S01]  /*0890*/  MUFU.RCP64H R15, UR9 ;  /* 0x00000009000f7d08 */ /* 0x000e220008001800 */
[----:B------:R-:W-:Y:S01]  /*08a0*/  MOV R20, UR8 ;  /* 0x0000000800147c02 */ /* 0x000fe20008000f00 */
[----:B------:R-:W-:Y:S02]  /*08b0*/  IMAD.U32 R21, RZ, RZ, UR9 ;  /* 0x00000009ff157e24 */ /* 0x000fe4000f8e00ff */
[----:B------:R-:W-:-:S06]  /*08c0*/  IMAD.MOV.U32 R14, RZ, RZ, 0x1 ;  /* 0x00000001ff0e7424 */ /* 0x000fcc00078e00ff */
[----:B0-----:R-:W-:-:S08]  /*08d0*/  DFMA R20, R14, -R20, 1 ;  /* 0x3ff000000e14742b */ /* 0x001fd00000000814 */
[----:B------:R-:W-:-:S08]  /*08e0*/  DFMA R20, R20, R20, R20 ;  /* 0x000000141414722b */ /* 0x000fd00000000014 */
[----:B------:R-:W-:Y:S01]  /*08f0*/  DFMA R20, R14, R20, R14 ;  /* 0x000000140e14722b */ /* 0x000fe2000000000e */
[----:B------:R-:W-:Y:S02]  /*0900*/  IMAD.U32 R14, RZ, RZ, UR8 ;  /* 0x00000008ff0e7e24 */ /* 0x000fe4000f8e00ff */
[----:B------:R-:W-:-:S06]  /*0910*/  IMAD.U32 R15, RZ, RZ, UR9 ;  /* 0x00000009ff0f7e24 */ /* 0x000fcc000f8e00ff */
[----:B------:R-:W-:-:S08]  /*0920*/  DFMA R14, R20, -R14, 1 ;  /* 0x3ff00000140e742b */ /* 0x000fd0000000080e */
[----:B------:R-:W-:Y:S02]  /*0930*/  DFMA R20, R20, R14, R20 ;  /* 0x0000000e1414722b */ /* 0x000fe40000000014 */
[C---:B------:R-:W-:Y:S01]  /*0940*/  DSETP.NEU.AND P1, PT, R4.reuse, RZ, PT ;  /* 0x000000ff0400722a */ /* 0x040fe20003f2d000 */
[----:B------:R-:W-:Y:S01]  /*0950*/  BSSY.RECONVERGENT B0, `(.L_x_50) ;  /* 0x0000011000007945 */ /* 0x000fe20003800200 */
[----:B------:R-:W-:-:S12]  /*0960*/  DSETP.NEU.AND P0, PT, R4, 1, PT ;  /* 0x3ff000000400742a */ /* 0x000fd80003f0d000 */
[----:B------:R-:W-:Y:S01]  /*0970*/  @!P1 CS2R R10, SRZ ;  /* 0x00000000000a9805 */ /* 0x000fe2000001ff00 */
[----:B--2---:R-:W-:Y:S02]  /*0980*/  DADD R12, R12, -R8 ;  /* 0x000000000c0c7229 */ /* 0x004fe40000000808 */
[----:B------:R-:W-:-:S06]  /*0990*/  DADD R8, R4, 2 ;  /* 0x4000000004087429 */ /* 0x000fcc0000000000 */
[----:B------:R-:W-:-:S04]  /*09a0*/  DMUL R14, R20, R12 ;  /* 0x0000000c140e7228 */ /* 0x000fc80000000000 */
[----:B------:R-:W-:-:S04]  /*09b0*/  LOP3.LUT R7, R9, 0x7ff00000, RZ, 0xc0, !PT ;  /* 0x7ff0000009077812 */ /* 0x000fc800078ec0ff */
[----:B------:R-:W-:Y:S01]  /*09c0*/  ISETP.NE.AND P2, PT, R7, 0x7ff00000, PT ;  /* 0x7ff000000700780c */ /* 0x000fe20003f45270 */
[----:B------:R-:W-:-:S08]  /*09d0*/  DFMA R8, R14, -UR8, R12 ;  /* 0x800000080e087c2b */ /* 0x000fd0000800000c */
[----:B------:R-:W-:-:S04]  /*09e0*/  DFMA R8, R20, R8, R14 ;  /* 0x000000081408722b */ /* 0x000fc8000000000e */
[----:B------:R-:W-:Y:S07]  /*09f0*/  @P2 BRA `(.L_x_51) ;  /* 0x0000000000182947 */ /* 0x000fee0003800000 */
[----:B------:R-:W-:-:S14]  /*0a00*/  DSETP.NAN.AND P1, PT, R4, R4, PT ;  /* 0x000000040400722a */ /* 0x000fdc0003f28000 */
[----:B------:R-:W-:Y:S01]  /*0a10*/  @P1 DADD R10, R4, 2 ;  /* 0x40000000040a1429 */ /* 0x000fe20000000000 */
[----:B------:R-:W-:Y:S10]  /*0a20*/  @P1 BRA `(.L_x_51) ;  /* 0x00000000000c1947 */ /* 0x000ff40003800000 */
[----:B------:R-:W-:-:S14]  /*0a30*/  DSETP.NEU.AND P1, PT, |R4|, +INF , PT ;  /* 0x7ff000000400742a */ /* 0x000fdc0003f2d200 */
[----:B------:R-:W-:Y:S02]  /*0a40*/  @!P1 IMAD.MOV.U32 R10, RZ, RZ, 0x0 ;  /* 0x00000000ff0a9424 */ /* 0x000fe400078e00ff */
[----:B------:R-:W-:-:S07]  /*0a50*/  @!P1 IMAD.MOV.U32 R11, RZ, RZ, 0x7ff00000 ;  /* 0x7ff00000ff0b9424 */ /* 0x000fce00078e00ff */
.L_x_51:
[----:B------:R-:W-:Y:S05]  /*0a60*/  BSYNC.RECONVERGENT B0 ;  /* 0x0000000000007941 */ /* 0x000fea0003800200 */
.L_x_50:
[----:B------:R-:W-:Y:S01]  /*0a70*/  FFMA R7, RZ, UR9, R9 ;  /* 0x00000009ff077c23 */ /* 0x000fe20008000009 */
[----:B------:R-:W-:Y:S01]  /*0a80*/  FSEL R10, R10, RZ, P0 ;  /* 0x000000ff0a0a7208 */ /* 0x000fe20000000000 */
[----:B------:R-:W-:Y:S01]  /*0a90*/  DADD R4, R2, R4 ;  /* 0x0000000002047229 */ /* 0x000fe20000000004 */
[----:B------:R-:W-:Y:S01]  /*0aa0*/  FSEL R11, R11, 1.875, P0 ;  /* 0x3ff000000b0b7808 */ /* 0x000fe20000000000 */
[----:B------:R-:W-:Y:S01]  /*0ab0*/  BSSY.RECONVERGENT B0, `(.L_x_52) ;  /* 0x0000011000007945 */ /* 0x000fe20003800200 */
[----:B------:R-:W-:Y:S02]  /*0ac0*/  FSETP.GT.AND P0, PT, |R7|, 1.469367938527859385e-39, PT ;  /* 0x001000000700780b */ /* 0x000fe40003f04200 */
[----:B------:R-:W-:-:S03]  /*0ad0*/  FSETP.GEU.AND P1, PT, |R13|, 6.5827683646048100446e-37, PT ;  /* 0x036000000d00780b */ /* 0x000fc60003f2e200 */
[----:B------:R-:W-:-:S10]  /*0ae0*/  DFMA R4, R4, UR4, -R10 ;  /* 0x0000000404047c2b */ /* 0x000fd4000800080a */
[----:B------:R-:W-:Y:S05]  /*0af0*/  @P0 BRA P1, `(.L_x_53) ;  /* 0x0000000000300947 */ /* 0x000fea0000800000 */
[----:B------:R-:W-:Y:S01]  /*0b00*/  MOV R8, UR8 ;  /* 0x0000000800087c02 */ /* 0x000fe20008000f00 */
[----:B------:R-:W-:Y:S02]  /*0b10*/  IMAD.U32 R15, RZ, RZ, UR9 ;  /* 0x00000009ff0f7e24 */ /* 0x000fe4000f8e00ff */
[----:B------:R-:W-:Y:S02]  /*0b20*/  IMAD.MOV.U32 R10, RZ, RZ, R12 ;  /* 0x000000ffff0a7224 */ /* 0x000fe400078e000c */
[----:B------:R-:W-:Y:S01]  /*0b30*/  IMAD.MOV.U32 R11, RZ, RZ, R13 ;  /* 0x000000ffff0b7224 */ /* 0x000fe200078e000d */
[----:B------:R-:W-:Y:S01]  /*0b40*/  MOV R13, R15 ;  /* 0x0000000f000d7202 */ /* 0x000fe20000000f00 */
[----:B------:R-:W-:Y:S01]  /*0b50*/  IMAD.MOV.U32 R12, RZ, RZ, R8 ;  /* 0x000000ffff0c7224 */ /* 0x000fe200078e0008 */
[----:B------:R-:W-:Y:S01]  /*0b60*/  MOV R8, 0xba0 ;  /* 0x00000ba000087802 */ /* 0x000fe20000000f00 */
[----:B------:R-:W-:Y:S02]  /*0b70*/  IMAD.U32 R9, RZ, RZ, UR9 ;  /* 0x00000009ff097e24 */ /* 0x000fe4000f8e00ff */
[----:B------:R-:W-:-:S07]  /*0b80*/  IMAD.U32 R14, RZ, RZ, UR8 ;  /* 0x00000008ff0e7e24 */ /* 0x000fce000f8e00ff */
[----:B------:R-:W-:Y:S05]  /*0b90*/  CALL.REL.NOINC `($__internal_3_$__cuda_sm20_div_rn_f64_full) ;  /* 0x0000000400d87944 */ /* 0x000fea0003c00000 */
[----:B------:R-:W-:Y:S02]  /*0ba0*/  IMAD.MOV.U32 R8, RZ, RZ, R24 ;  /* 0x000000ffff087224 */ /* 0x000fe400078e0018 */
[----:B------:R-:W-:-:S07]  /*0bb0*/  IMAD.MOV.U32 R9, RZ, RZ, R25 ;  /* 0x000000ffff097224 */ /* 0x000fce00078e0019 */
.L_x_53:
[----:B------:R-:W-:Y:S05]  /*0bc0*/  BSYNC.RECONVERGENT B0 ;  /* 0x0000000000007941 */ /* 0x000fea0003800200 */
.L_x_52:
[----:B------:R-:W0:Y:S01]  /*0bd0*/  LDC.64 R10, c[0x0][0x388] ;  /* 0x0000e200ff0a7b82 */ /* 0x000e220000000a00 */
[----:B------:R-:W2:Y:S01]  /*0be0*/  LDG.E.64 R16, desc[UR10][R16.64+0x8] ;  /* 0x0000080a10107981 */ /* 0x000ea2000c1e1b00 */
[----:B0-----:R-:W-:-:S06]  /*0bf0*/  IMAD.WIDE.U32 R10, R0, 0x8, R10 ;  /* 0x00000008000a7825 */ /* 0x001fcc00078e000a */
[----:B------:R-:W2:Y:S01]  /*0c00*/  LDG.E.64 R10, desc[UR10][R10.64] ;  /* 0x0000000a0a0a7981 */ /* 0x000ea2000c1e1b00 */
[----:B------:R-:W0:Y:S01]  /*0c10*/  MUFU.RCP64H R13, UR7 ;  /* 0x00000007000d7d08 */ /* 0x000e220008001800 */
[----:B------:R-:W-:Y:S02]  /*0c20*/  IMAD.U32 R14, RZ, RZ, UR6 ;  /* 0x00000006ff0e7e24 */ /* 0x000fe4000f8e00ff */
[----:B------:R-:W-:Y:S02]  /*0c30*/  IMAD.U32 R15, RZ, RZ, UR7 ;  /* 0x00000007ff0f7e24 */ /* 0x000fe4000f8e00ff */
[----:B------:R-:W-:-:S06]  /*0c40*/  IMAD.MOV.U32 R12, RZ, RZ, 0x1 ;  /* 0x00000001ff0c7424 */ /* 0x000fcc00078e00ff */
[----:B0-----:R-:W-:-:S08]  /*0c50*/  DFMA R14, R12, -R14, 1 ;  /* 0x3ff000000c0e742b */ /* 0x001fd0000000080e */
[----:B------:R-:W-:Y:S01]  /*0c60*/  DFMA R14, R14, R14, R14 ;  /* 0x0000000e0e0e722b */ /* 0x000fe2000000000e */
[----:B------:R-:W-:Y:S01]  /*0c70*/  IMAD.U32 R18, RZ, RZ, UR6 ;  /* 0x00000006ff127e24 */ /* 0x000fe2000f8e00ff */
[----:B------:R-:W-:-:S06]  /*0c80*/  MOV R19, UR7 ;  /* 0x0000000700137c02 */ /* 0x000fcc0008000f00 */
[----:B------:R-:W-:-:S08]  /*0c90*/  DFMA R14, R12, R14, R12 ;  /* 0x0000000e0c0e722b */ /* 0x000fd0000000000c */
[----:B------:R-:W-:-:S08]  /*0ca0*/  DFMA R18, R14, -R18, 1 ;  /* 0x3ff000000e12742b */ /* 0x000fd00000000812 */
[----:B------:R-:W-:Y:S01]  /*0cb0*/  DFMA R18, R14, R18, R14 ;  /* 0x000000120e12722b */ /* 0x000fe2000000000e */
[----:B------:R-:W-:Y:S01]  /*0cc0*/  BSSY.RECONVERGENT B0, `(.L_x_54) ;  /* 0x0000016000007945 */ /* 0x000fe20003800200 */
[----:B--2---:R-:W-:-:S08]  /*0cd0*/  DADD R12, R16, -R10 ;  /* 0x00000000100c7229 */ /* 0x004fd0000000080a */
[----:B------:R-:W-:-:S08]  /*0ce0*/  DMUL R12, R12, R8 ;  /* 0x000000080c0c7228 */ /* 0x000fd00000000000 */
[----:B------:R-:W-:-:S08]  /*0cf0*/  DMUL R8, R18, R12 ;  /* 0x0000000c12087228 */ /* 0x000fd00000000000 */
[----:B------:R-:W-:-:S08]  /*0d00*/  DFMA R10, R8, -UR6, R12 ;  /* 0x80000006080a7c2b */ /* 0x000fd0000800000c */
[----:B------:R-:W-:Y:S01]  /*0d10*/  DFMA R8, R18, R10, R8 ;  /* 0x0000000a1208722b */ /* 0x000fe20000000008 */
[----:B------:R-:W-:-:S09]  /*0d20*/  FSETP.GEU.AND P1, PT, |R13|, 6.5827683646048100446e-37, PT ;  /* 0x036000000d00780b */ /* 0x000fd20003f2e200 */
[----:B------:R-:W-:-:S05]  /*0d30*/  FFMA R0, RZ, UR7, R9 ;  /* 0x00000007ff007c23 */ /* 0x000fca0008000009 */
[----:B------:R-:W-:-:S13]  /*0d40*/  FSETP.GT.AND P0, PT, |R0|, 1.469367938527859385e-39, PT ;  /* 0x001000000000780b */ /* 0x000fda0003f04200 */
[----:B------:R-:W-:Y:S05]  /*0d50*/  @P0 BRA P1, `(.L_x_55) ;  /* 0x0000000000300947 */ /* 0x000fea0000800000 */
[----:B------:R-:W-:Y:S02]  /*0d60*/  IMAD.U32 R8, RZ, RZ, UR6 ;  /* 0x00000006ff087e24 */ /* 0x000fe4000f8e00ff */
[----:B------:R-:W-:Y:S02]  /*0d70*/  IMAD.U32 R15, RZ, RZ, UR7 ;  /* 0x00000007ff0f7e24 */ /* 0x000fe4000f8e00ff */
[----:B------:R-:W-:Y:S01]  /*0d80*/  IMAD.MOV.U32 R10, RZ, RZ, R12 ;  /* 0x000000ffff0a7224 */ /* 0x000fe200078e000c */
[----:B------:R-:W-:Y:S01]  /*0d90*/  MOV R12, R8 ;  /* 0x00000008000c7202 */ /* 0x000fe20000000f00 */
[----:B------:R-:W-:Y:S01]  /*0da0*/  IMAD.MOV.U32 R11, RZ, RZ, R13 ;  /* 0x000000ffff0b7224 */ /* 0x000fe200078e000d */
[----:B------:R-:W-:Y:S01]  /*0db0*/  MOV R8, 0xe00 ;  /* 0x00000e0000087802 */ /* 0x000fe20000000f00 */
[----:B------:R-:W-:Y:S02]  /*0dc0*/  IMAD.U32 R9, RZ, RZ, UR7 ;  /* 0x00000007ff097e24 */ /* 0x000fe4000f8e00ff */
[----:B------:R-:W-:-:S02]  /*0dd0*/  IMAD.U32 R14, RZ, RZ, UR6 ;  /* 0x00000006ff0e7e24 */ /* 0x000fc4000f8e00ff */
[----:B------:R-:W-:-:S07]  /*0de0*/  IMAD.MOV.U32 R13, RZ, RZ, R15 ;  /* 0x000000ffff0d7224 */ /* 0x000fce00078e000f */
[----:B------:R-:W-:Y:S05]  /*0df0*/  CALL.REL.NOINC `($__internal_3_$__cuda_sm20_div_rn_f64_full) ;  /* 0x0000000400407944 */ /* 0x000fea0003c00000 */
[----:B------:R-:W-:Y:S02]  /*0e00*/  IMAD.MOV.U32 R8, RZ, RZ, R24 ;  /* 0x000000ffff087224 */ /* 0x000fe400078e0018 */
[----:B------:R-:W-:-:S07]  /*0e10*/  IMAD.MOV.U32 R9, RZ, RZ, R25 ;  /* 0x000000ffff097224 */ /* 0x000fce00078e0019 */
.L_x_55:
[----:B------:R-:W-:Y:S05]  /*0e20*/  BSYNC.RECONVERGENT B0 ;  /* 0x0000000000007941 */ /* 0x000fea0003800200 */
.L_x_54:
[----:B------:R-:W-:Y:S01]  /*0e30*/  DADD R8, R8, R8 ;  /* 0x0000000008087229 */ /* 0x000fe20000000008 */
[----:B------:R-:W-:Y:S01]  /*0e40*/  BSSY.RECONVERGENT B0, `(.L_x_56) ;  /* 0x0000006000007945 */ /* 0x000fe20003800200 */
[----:B------:R-:W-:Y:S01]  /*0e50*/  DADD R10, -RZ, |R2| ;  /* 0x00000000ff0a7229 */ /* 0x000fe20000000502 */
[----:B------:R-:W-:-:S05]  /*0e60*/  MOV R28, 0xea0 ;  /* 0x00000ea0001c7802 */ /* 0x000fca0000000f00 */
[----:B------:R-:W-:-:S04]  /*0e70*/  DADD R4, R4, -R8 ;  /* 0x0000000004047229 */ /* 0x000fc80000000808 */
[----:B------:R-:W-:-:S07]  /*0e80*/  IMAD.MOV.U32 R7, RZ, RZ, R11 ;  /* 0x000000ffff077224 */ /* 0x000fce00078e000b */
[----:B------:R-:W-:Y:S05]  /*0e90*/  CALL.REL.NOINC `($_Z16build_up_b_blockPdS_S_dddd$__internal_accurate_pow) ;  /* 0x0000000800807944 */ /* 0x000fea0003c00000 */
[----:B------:R-:W-:Y:S05]  /*0ea0*/  BSYNC.RECONVERGENT B0 ;  /* 0x0000000000007941 */ /* 0x000fea0003800200 */
.L_x_56:
[C---:B------:R-:W-:Y:S01]  /*0eb0*/  DADD R8, R2.reuse, 2 ;  /* 0x4000000002087429 */ /* 0x040fe20000000000 */
[----:B------:R-:W0:Y:S01]  /*0ec0*/  LDC.64 R12, c[0x0][0x390] ;  /* 0x0000e400ff0c7b82 */ /* 0x000e220000000a00 */
[C---:B------:R-:W-:Y:S01]  /*0ed0*/  DSETP.NEU.AND P1, PT, R2.reuse, RZ, PT ;  /* 0x000000ff0200722a */ /* 0x040fe20003f2d000 */
[----:B------:R-:W-:Y:S01]  /*0ee0*/  BSSY.RECONVERGENT B0, `(.L_x_57) ;  /* 0x000000c000007945 */ /* 0x000fe20003800200 */
        /* <DEDUP_REMOVED lines=11> */
.L_x_58:
[----:B------:R-:W-:Y:S05]  /*0fa0*/  BSYNC.RECONVERGENT B0 ;  /* 0x0000000000007941 */ /* 0x000fea0003800200 */
.L_x_57:
[----:B------:R-:W1:Y:S01]  /*0fb0*/  LDCU.64 UR4, c[0x0][0x3a8] ;  /* 0x00007500ff0477ac */ /* 0x000e620008000a00 */
[----:B------:R-:W-:Y:S01]  /*0fc0*/  FSEL R2, R10, RZ, P0 ;  /* 0x000000ff0a027208 */ /* 0x000fe20000000000 */
[----:B0-----:R-:W-:Y:S01]  /*0fd0*/  IMAD.WIDE.U32 R6, R6, 0x8, R12 ;  /* 0x0000000806067825 */ /* 0x001fe200078e000c */
[----:B------:R-:W-:-:S06]  /*0fe0*/  FSEL R3, R11, 1.875, P0 ;  /* 0x3ff000000b037808 */ /* 0x000fcc0000000000 */
[----:B------:R-:W-:-:S08]  /*0ff0*/  DADD R4, R4, -R2 ;  /* 0x0000000004047229 */ /* 0x000fd00000000802 */
[----:B-1----:R-:W-:-:S07]  /*1000*/  DMUL R4, R4, UR4 ;  /* 0x0000000404047c28 */ /* 0x002fce0008000000 */
[----:B------:R-:W-:Y:S01]  /*1010*/  STG.E.64 desc[UR10][R6.64], R4 ;  /* 0x0000000406007986 */ /* 0x000fe2000c101b0a */
[----:B------:R-:W-:Y:S05]  /*1020*/  EXIT ;  /* 0x000000000000794d */ /* 0x000fea0003800000 */
        .weak           $__internal_2_$__cuda_sm20_dblrcp_rn_slowpath_v3
        .type           $__internal_2_$__cuda_sm20_dblrcp_rn_slowpath_v3,@function
        .size           $__internal_2_$__cuda_sm20_dblrcp_rn_slowpath_v3,($__internal_3_$__cuda_sm20_div_rn_f64_full - $__internal_2_$__cuda_sm20_dblrcp_rn_slowpath_v3)
$__internal_2_$__cuda_sm20_dblrcp_rn_slowpath_v3:
[----:B------:R-:W0:Y:S01]  /*1030*/  LDC.64 R10, c[0x0][0x3b0] ;  /* 0x0000ec00ff0a7b82 */ /* 0x000e220000000a00 */
[----:B------:R-:W1:Y:S01]  /*1040*/  LDCU UR6, c[0x0][0x3b4] ;  /* 0x00007680ff0677ac */ /* 0x000e620008000800 */
[----:B0-----:R-:W-:-:S14]  /*1050*/  DSETP.GTU.AND P0, PT, |R10|, +INF , PT ;  /* 0x7ff000000a00742a */ /* 0x001fdc0003f0c200 */
[----:B-1----:R-:W-:Y:S05]  /*1060*/  @P0 BRA `(.L_x_59) ;  /* 0x0000000000900947 */ /* 0x002fea0003800000 */
[----:B------:R-:W-:-:S04]  /*1070*/  ULOP3.LUT UR7, UR6, 0x7fffffff, URZ, 0xc0, !UPT ;  /* 0x7fffffff06077892 */ /* 0x000fc8000f8ec0ff */
[----:B------:R-:W-:-:S04]  /*1080*/  UIADD3 UR4, UPT, UPT, UR7, -0x1, URZ ;  /* 0xffffffff07047890 */ /* 0x000fc8000fffe0ff */
[----:B------:R-:W-:-:S11]  /*1090*/  UISETP.GE.U32.AND UP0, UPT, UR4, 0x7fefffff, UPT ;  /* 0x7fefffff0400788c */ /* 0x000fd6000bf06070 */
[----:B------:R-:W-:Y:S01]  /*10a0*/  @UP0 ULOP3.LUT UR5, UR6, 0x7ff00000, URZ, 0x3c, !UPT ;  /* 0x7ff0000006050892 */ /* 0x000fe2000f8e3cff */
[----:B------:R-:W-:Y:S01]  /*10b0*/  @UP0 UMOV UR4, URZ ;  /* 0x000000ff00040c82 */ /* 0x000fe20008000000 */
[----:B------:R-:W-:Y:S10]  /*10c0*/  BRA.U UP0, `(.L_x_60) ;  /* 0x0000000100807547 */ /* 0x000ff4000b800000 */
[----:B------:R-:W-:-:S09]  /*10d0*/  UISETP.GE.U32.AND UP0, UPT, UR7, 0x1000001, UPT ;  /* 0x010000010700788c */ /* 0x000fd2000bf06070 */
[----:B------:R-:W-:Y:S05]  /*10e0*/  BRA.U !UP0, `(.L_x_61) ;  /* 0x0000000108447547 */ /* 0x000fea000b800000 */
[----:B------:R-:W-:Y:S01]  /*10f0*/  UIADD3 UR4, UPT, UPT, UR6, -0x3fe00000, URZ ;  /* 0xc020000006047890 */ /* 0x000fe2000fffe0ff */
[----:B------:R-:W0:Y:S05]  /*1100*/  LDCU UR5, c[0x0][0x3b0] ;  /* 0x00007600ff0577ac */ /* 0x000e2a0008000800 */
[----:B------:R-:W-:-:S03]  /*1110*/  IMAD.U32 R3, RZ, RZ, UR4 ;  /* 0x00000004ff037e24 */ /* 0x000fc6000f8e00ff */
[----:B------:R-:W1:Y:S01]  /*1120*/  MUFU.RCP64H R5, UR4 ;  /* 0x0000000400057d08 */ /* 0x000e620008001800 */
[----:B0-----:R-:W-:-:S06]  /*1130*/  MOV R2, UR5 ;  /* 0x0000000500027c02 */ /* 0x001fcc0008000f00 */
[----:B-1----:R-:W-:-:S08]  /*1140*/  DFMA R8, -R2, R4, 1 ;  /* 0x3ff000000208742b */ /* 0x002fd00000000104 */
[----:B------:R-:W-:-:S08]  /*1150*/  DFMA R8, R8, R8, R8 ;  /* 0x000000080808722b */ /* 0x000fd00000000008 */
[----:B------:R-:W-:-:S08]  /*1160*/  DFMA R8, R4, R8, R4 ;  /* 0x000000080408722b */ /* 0x000fd00000000004 */
[----:B------:R-:W-:-:S08]  /*1170*/  DFMA R2, -R2, R8, 1 ;  /* 0x3ff000000202742b */ /* 0x000fd00000000108 */
[----:B------:R-:W-:-:S08]  /*1180*/  DFMA R2, R8, R2, R8 ;  /* 0x000000020802722b */ /* 0x000fd00000000008 */
[----:B------:R-:W-:-:S08]  /*1190*/  DMUL R2, R2, 2.2250738585072013831e-308 ;  /* 0x0010000002027828 */ /* 0x000fd00000000000 */
[----:B------:R-:W-:-:S08]  /*11a0*/  DFMA R4, R2, -R10, 1 ;  /* 0x3ff000000204742b */ /* 0x000fd0000000080a */
[----:B------:R-:W-:-:S08]  /*11b0*/  DFMA R4, R4, R4, R4 ;  /* 0x000000040404722b */ /* 0x000fd00000000004 */
[----:B------:R-:W-:-:S10]  /*11c0*/  DFMA R4, R2, R4, R2 ;  /* 0x000000040204722b */ /* 0x000fd40000000002 */
[----:B------:R-:W-:Y:S02]  /*11d0*/  R2UR UR4, R4 ;  /* 0x00000000040472ca */ /* 0x000fe400000e0000 */
[----:B------:R-:W-:Y:S01]  /*11e0*/  R2UR UR5, R5 ;  /* 0x00000000050572ca */ /* 0x000fe200000e0000 */
[----:B------:R-:W-:-:S14]  /*11f0*/  BRA `(.L_x_60) ;  /* 0x0000000000347947 */ /* 0x000fdc0003800000 */
.L_x_61:
[----:B------:R-:W-:-:S06]  /*1200*/  DMUL R2, R10, 8.11296384146066816958e+31 ;  /* 0x469000000a027828 */ /* 0x000fcc0000000000 */
[----:B------:R-:W0:Y:S02]  /*1210*/  MUFU.RCP64H R5, R3 ;  /* 0x0000000300057308 */ /* 0x000e240000001800 */
[----:B0-----:R-:W-:-:S08]  /*1220*/  DFMA R8, -R2, R4, 1 ;  /* 0x3ff000000208742b */ /* 0x001fd00000000104 */
[----:B------:R-:W-:-:S08]  /*1230*/  DFMA R8, R8, R8, R8 ;  /* 0x000000080808722b */ /* 0x000fd00000000008 */
[----:B------:R-:W-:-:S08]  /*1240*/  DFMA R8, R4, R8, R4 ;  /* 0x000000080408722b */ /* 0x000fd00000000004 */
[----:B------:R-:W-:-:S08]  /*1250*/  DFMA R4, -R2, R8, 1 ;  /* 0x3ff000000204742b */ /* 0x000fd00000000108 */
[----:B------:R-:W-:-:S08]  /*1260*/  DFMA R4, R8, R4, R8 ;  /* 0x000000040804722b */ /* 0x000fd00000000008 */
[----:B------:R-:W-:-:S10]  /*1270*/  DMUL R4, R4, 8.11296384146066816958e+31 ;  /* 0x4690000004047828 */ /* 0x000fd40000000000 */
[----:B------:R-:W-:Y:S02]  /*1280*/  R2UR UR4, R4 ;  /* 0x00000000040472ca */ /* 0x000fe400000e0000 */
[----:B------:R-:W-:Y:S01]  /*1290*/  R2UR UR5, R5 ;  /* 0x00000000050572ca */ /* 0x000fe200000e0000 */
[----:B------:R-:W-:-:S14]  /*12a0*/  BRA `(.L_x_60) ;  /* 0x0000000000087947 */ /* 0x000fdc0003800000 */
.L_x_59:
[----:B------:R-:W0:Y:S01]  /*12b0*/  LDCU UR4, c[0x0][0x3b0] ;  /* 0x00007600ff0477ac */ /* 0x000e220008000800 */
[----:B------:R-:W-:-:S12]  /*12c0*/  ULOP3.LUT UR5, UR6, 0x80000, URZ, 0xfc, !UPT ;  /* 0x0008000006057892 */ /* 0x000fd8000f8efcff */
.L_x_60:
[----:B------:R-:W-:Y:S02]  /*12d0*/  IMAD.MOV.U32 R2, RZ, RZ, R0 ;  /* 0x000000ffff027224 */ /* 0x000fe400078e0000 */
[----:B------:R-:W-:-:S04]  /*12e0*/  IMAD.MOV.U32 R3, RZ, RZ, 0x0 ;  /* 0x00000000ff037424 */ /* 0x000fc800078e00ff */
[----:B0-----:R-:W-:Y:S05]  /*12f0*/  RET.REL.NODEC R2 `(_Z16build_up_b_blockPdS_S_dddd) ;  /* 0xffffffec02407950 */ /* 0x001fea0003c3ffff */
        .weak           $__internal_3_$__cuda_sm20_div_rn_f64_full
        .type           $__internal_3_$__cuda_sm20_div_rn_f64_full,@function
        .size           $__internal_3_$__cuda_sm20_div_rn_f64_full,($_Z16build_up_b_blockPdS_S_dddd$__internal_accurate_pow - $__internal_3_$__cuda_sm20_div_rn_f64_full)
$__internal_3_$__cuda_sm20_div_rn_f64_full:
        /* <DEDUP_REMOVED lines=11> */
[----:B------:R-:W-:-:S03]  /*13b0*/  ISETP.GE.U32.AND P1, PT, R7, R28, PT ;  /* 0x0000001c0700720c */ /* 0x000fc60003f26070 */
[----:B------:R-:W-:Y:S01]  /*13c0*/  @!P2 LOP3.LUT R22, R13, 0x7ff00000, RZ, 0xc0, !PT ;  /* 0x7ff000000d16a812 */ /* 0x000fe200078ec0ff */
[----:B------:R-:W-:Y:S01]  /*13d0*/  @!P2 IMAD.MOV.U32 R26, RZ, RZ, RZ ;  /* 0x000000ffff1aa224 */ /* 0x000fe200078e00ff */
[----:B------:R-:W0:Y:S02]  /*13e0*/  MUFU.RCP64H R21, R15 ;  /* 0x0000000f00157308 */ /* 0x000e240000001800 */
[----:B------:R-:W-:Y:S02]  /*13f0*/  @!P2 ISETP.GE.U32.AND P3, PT, R7, R22, PT ;  /* 0x000000160700a20c */ /* 0x000fe40003f66070 */
[----:B------:R-:W-:Y:S02]  /*1400*/  @!P0 LOP3.LUT R28, R15, 0x7ff00000, RZ, 0xc0, !PT ;  /* 0x7ff000000f1c8812 */ /* 0x000fe400078ec0ff */
[----:B------:R-:W-:Y:S01]  /*1410*/  @!P2 SEL R23, R9, 0x63400000, !P3 ;  /* 0x634000000917a807 */ /* 0x000fe20005800000 */
[----:B0-----:R-:W-:-:S08]  /*1420*/  DFMA R24, R20, -R14, 1 ;  /* 0x3ff000001418742b */ /* 0x001fd0000000080e */
[----:B------:R-:W-:-:S08]  /*1430*/  DFMA R24, R24, R24, R24 ;  /* 0x000000181818722b */ /* 0x000fd00000000018 */
[----:B------:R-:W-:Y:S01]  /*1440*/  DFMA R24, R20, R24, R20 ;  /* 0x000000181418722b */ /* 0x000fe20000000014 */
[----:B------:R-:W-:Y:S02]  /*1450*/  @!P2 LOP3.LUT R20, R23, 0x80000000, R11, 0xf8, !PT ;  /* 0x800000001714a812 */ /* 0x000fe400078ef80b */
[----:B------:R-:W-:Y:S02]  /*1460*/  SEL R21, R9, 0x63400000, !P1 ;  /* 0x6340000009157807 */ /* 0x000fe40004800000 */
[----:B------:R-:W-:-:S03]  /*1470*/  @!P2 LOP3.LUT R27, R20, 0x100000, RZ, 0xfc, !PT ;  /* 0x00100000141ba812 */ /* 0x000fc600078efcff */
[----:B------:R-:W-:Y:S01]  /*1480*/  DFMA R22, R24, -R14, 1 ;  /* 0x3ff000001816742b */ /* 0x000fe2000000080e */
[----:B------:R-:W-:Y:S02]  /*1490*/  LOP3.LUT R21, R21, 0x800fffff, R11, 0xf8, !PT ;  /* 0x800fffff15157812 */ /* 0x000fe400078ef80b */
[----:B------:R-:W-:-:S05]  /*14a0*/  MOV R20, R10 ;  /* 0x0000000a00147202 */ /* 0x000fca0000000f00 */
[----:B------:R-:W-:Y:S02]  /*14b0*/  DFMA R22, R24, R22, R24 ;  /* 0x000000161816722b */ /* 0x000fe40000000018 */
[----:B------:R-:W-:-:S08]  /*14c0*/  @!P2 DFMA R20, R20, 2, -R26 ;  /* 0x400000001414a82b */ /* 0x000fd0000000081a */
[----:B------:R-:W-:-:S08]  /*14d0*/  DMUL R24, R22, R20 ;  /* 0x0000001416187228 */ /* 0x000fd00000000000 */
[----:B------:R-:W-:-:S08]  /*14e0*/  DFMA R26, R24, -R14, R20 ;  /* 0x8000000e181a722b */ /* 0x000fd00000000014 */
[----:B------:R-:W-:Y:S01]  /*14f0*/  DFMA R26, R22, R26, R24 ;  /* 0x0000001a161a722b */ /* 0x000fe20000000018 */
[----:B------:R-:W-:Y:S01]  /*1500*/  IMAD.MOV.U32 R22, RZ, RZ, R7 ;  /* 0x000000ffff167224 */ /* 0x000fe200078e0007 */
[----:B------:R-:W-:-:S05]  /*1510*/  @!P2 LOP3.LUT R22, R21, 0x7ff00000, RZ, 0xc0, !PT ;  /* 0x7ff000001516a812 */ /* 0x000fca00078ec0ff */
[----:B------:R-:W-:-:S05]  /*1520*/  VIADD R23, R22, 0xffffffff ;  /* 0xffffffff16177836 */ /* 0x000fca0000000000 */
[----:B------:R-:W-:Y:S01]  /*1530*/  ISETP.GT.U32.AND P0, PT, R23, 0x7feffffe, PT ;  /* 0x7feffffe1700780c */ /* 0x000fe20003f04070 */
[----:B------:R-:W-:-:S05]  /*1540*/  VIADD R23, R28, 0xffffffff ;  /* 0xffffffff1c177836 */ /* 0x000fca0000000000 */
[----:B------:R-:W-:-:S13]  /*1550*/  ISETP.GT.U32.OR P0, PT, R23, 0x7feffffe, P0 ;  /* 0x7feffffe1700780c */ /* 0x000fda0000704470 */
[----:B------:R-:W-:Y:S05]  /*1560*/  @P0 BRA `(.L_x_63) ;  /* 0x00000000006c0947 */ /* 0x000fea0003800000 */
[----:B------:R-:W-:-:S04]  /*1570*/  LOP3.LUT R22, R13, 0x7ff00000, RZ, 0xc0, !PT ;  /* 0x7ff000000d167812 */ /* 0x000fc800078ec0ff */
[CC--:B------:R-:W-:Y:S02]  /*1580*/  VIADDMNMX R10, R7.reuse, -R22.reuse, 0xb9600000, !PT ;  /* 0xb9600000070a7446 */ /* 0x0c0fe40007800916 */
[----:B------:R-:W-:Y:S02]  /*1590*/  ISETP.GE.U32.AND P0, PT, R7, R22, PT ;  /* 0x000000160700720c */ /* 0x000fe40003f06070 */
[----:B------:R-:W-:Y:S02]  /*15a0*/  VIMNMX R7, PT, PT, R10, 0x46a00000, PT ;  /* 0x46a000000a077848 */ /* 0x000fe40003fe0100 */
[----:B------:R-:W-:-:S05]  /*15b0*/  SEL R10, R9, 0x63400000, !P0 ;  /* 0x63400000090a7807 */ /* 0x000fca0004000000 */
[----:B------:R-:W-:Y:S01]  /*15c0*/  IMAD.IADD R7, R7, 0x1, -R10 ;  /* 0x0000000107077824 */ /* 0x000fe200078e0a0a */
[----:B------:R-:W-:-:S03]  /*15d0*/  MOV R10, RZ ;  /* 0x000000ff000a7202 */ /* 0x000fc60000000f00 */
        /* <DEDUP_REMOVED lines=20> */
.L_x_63:
        /* <DEDUP_REMOVED lines=12> */
[----:B------:R-:W-:Y:S01]  /*17e0*/  @!P0 IMAD.MOV.U32 R24, RZ, RZ, RZ ;  /* 0x000000ffff188224 */ /* 0x000fe200078e00ff */
[----:B------:R-:W-:-:S03]  /*17f0*/  @P0 MOV R24, RZ ;  /* 0x000000ff00180202 */ /* 0x000fc60000000f00 */
[----:B------:R-:W-:Y:S01]  /*1800*/  @P0 IMAD.MOV.U32 R25, RZ, RZ, R7 ;  /* 0x000000ffff190224 */ /* 0x000fe200078e0007 */
[----:B------:R-:W-:Y:S06]  /*1810*/  BRA `(.L_x_64) ;  /* 0x0000000000147947 */ /* 0x000fec0003800000 */
.L_x_66:
[----:B------:R-:W-:Y:S01]  /*1820*/  LOP3.LUT R25, R13, 0x80000, RZ, 0xfc, !PT ;  /* 0x000800000d197812 */ /* 0x000fe200078efcff */
[----:B------:R-:W-:Y:S01]  /*1830*/  IMAD.MOV.U32 R24, RZ, RZ, R12 ;  /* 0x000000ffff187224 */ /* 0x000fe200078e000c */
[----:B------:R-:W-:Y:S06]  /*1840*/  BRA `(.L_x_64) ;  /* 0x0000000000087947 */ /* 0x000fec0003800000 */
.L_x_65:
[----:B------:R-:W-:Y:S01]  /*1850*/  LOP3.LUT R25, R11, 0x80000, RZ, 0xfc, !PT ;  /* 0x000800000b197812 */ /* 0x000fe200078efcff */
[----:B------:R-:W-:-:S07]  /*1860*/  IMAD.MOV.U32 R24, RZ, RZ, R10 ;  /* 0x000000ffff187224 */ /* 0x000fce00078e000a */
.L_x_64:
[----:B------:R-:W-:Y:S05]  /*1870*/  BSYNC.RECONVERGENT B1 ;  /* 0x0000000000017941 */ /* 0x000fea0003800200 */
.L_x_62:
[----:B------:R-:W-:-:S04]  /*1880*/  IMAD.MOV.U32 R9, RZ, RZ, 0x0 ;  /* 0x00000000ff097424 */ /* 0x000fc800078e00ff */
[----:B------:R-:W-:Y:S05]  /*1890*/  RET.REL.NODEC R8 `(_Z16build_up_b_blockPdS_S_dddd) ;  /* 0xffffffe408d87950 */ /* 0x000fea0003c3ffff */
        .type           $_Z16build_up_b_blockPdS_S_dddd$__internal_accurate_pow,@function
        .size           $_Z16build_up_b_blockPdS_S_dddd$__internal_accurate_pow,(.L_x_76 - $_Z16build_up_b_blockPdS_S_dddd$__internal_accurate_pow)
$_Z16build_up_b_blockPdS_S_dddd$__internal_accurate_pow:
[----:B------:R-:W-:Y:S01]  /*18a0*/  ISETP.GT.U32.AND P0, PT, R7, 0xfffff, PT ;  /* 0x000fffff0700780c */ /* 0x000fe20003f04070 */
[----:B------:R-:W-:Y:S01]  /*18b0*/  IMAD.MOV.U32 R8, RZ, RZ, R10 ;  /* 0x000000ffff087224 */ /* 0x000fe200078e000a */
[----:B------:R-:W-:Y:S01]  /*18c0*/  UMOV UR12, 0x7d2cafe2 ;  /* 0x7d2cafe2000c7882 */ /* 0x000fe20000000000 */
[----:B------:R-:W-:Y:S01]  /*18d0*/  IMAD.MOV.U32 R9, RZ, RZ, R7 ;  /* 0x000000ffff097224 */ /* 0x000fe200078e0007 */
[----:B------:R-:W-:Y:S01]  /*18e0*/  UMOV UR13, 0x3eb0f5ff ;  /* 0x3eb0f5ff000d7882 */ /* 0x000fe20000000000 */
[----:B------:R-:W-:Y:S01]  /*18f0*/  IMAD.MOV.U32 R12, RZ, RZ, RZ ;  /* 0x000000ffff0c7224 */ /* 0x000fe200078e00ff */
[----:B------:R-:W-:Y:S01]  /*1900*/  UMOV UR14, 0x3b39803f ;  /* 0x3b39803f000e7882 */ /* 0x000fe20000000000 */
[----:B------:R-:W-:-:S06]  /*1910*/  UMOV UR15, 0x3c7abc9e ;  /* 0x3c7abc9e000f7882 */ /* 0x000fcc0000000000 */
[----:B------:R-:W-:Y:S01]  /*1920*/  @!P0 DMUL R20, R8, 1.80143985094819840000e+16 ;  /* 0x4350000008148828 */ /* 0x000fe20000000000 */
[----:B------:R-:W-:Y:S02]  /*1930*/  MOV R8, R7 ;  /* 0x0000000700087202 */ /* 0x000fe40000000f00 */
[----:B------:R-:W-:-:S07]  /*1940*/  SHF.R.U32.HI R7, RZ, 0x14, R7 ;  /* 0x00000014ff077819 */ /* 0x000fce0000011607 */
[----:B------:R-:W-:Y:S01]  /*1950*/  @!P0 IMAD.MOV.U32 R8, RZ, RZ, R21 ;  /* 0x000000ffff088224 */ /* 0x000fe200078e0015 */
[----:B------:R-:W-:-:S04]  /*1960*/  @!P0 LEA.HI R7, R21, 0xffffffca, RZ, 0xc ;  /* 0xffffffca15078811 */ /* 0x000fc800078f60ff */
[----:B------:R-:W-:-:S04]  /*1970*/  LOP3.LUT R8, R8, 0x800fffff, RZ, 0xc0, !PT ;  /* 0x800fffff08087812 */ /* 0x000fc800078ec0ff */
[----:B------:R-:W-:Y:S01]  /*1980*/  LOP3.LUT R9, R8, 0x3ff00000, RZ, 0xfc, !PT ;  /* 0x3ff0000008097812 */ /* 0x000fe200078efcff */
[----:B------:R-:W-:Y:S02]  /*1990*/  IMAD.MOV.U32 R8, RZ, RZ, R10 ;  /* 0x000000ffff087224 */ /* 0x000fe400078e000a */
[----:B------:R-:W-:Y:S01]  /*19a0*/  @!P0 IMAD.MOV.U32 R8, RZ, RZ, R20 ;  /* 0x000000ffff088224 */ /* 0x000fe200078e0014 */
        /* <DEDUP_REMOVED lines=8> */
[----:B------:R-:W-:Y:S01]  /*1a30*/  DFMA R12, R12, R10, R12 ;  /* 0x0000000a0c0c722b */ /* 0x000fe2000000000c */
[----:B------:R-:W-:Y:S01]  /*1a40*/  MOV R10, 0x41ad3b5a ;  /* 0x41ad3b5a000a7802 */ /* 0x000fe20000000f00 */
[----:B------:R-:W-:-:S06]  /*1a50*/  IMAD.MOV.U32 R11, RZ, RZ, 0x3ed0f5d2 ;  /* 0x3ed0f5d2ff0b7424 */ /* 0x000fcc00078e00ff */
        /* <DEDUP_REMOVED lines=18> */
[----:B------:R-:W-:Y:S01]  /*1b80*/  DFMA R14, R22, R14, UR12 ;  /* 0x0000000c160e7e2b */ /* 0x000fe2000800000e */
[----:B------:R-:W-:Y:S01]  /*1b90*/  UMOV UR12, 0x99999dfb ;  /* 0x99999dfb000c7882 */ /* 0x000fe20000000000 */
[----:B------:R-:W-:Y:S01]  /*1ba0*/  UMOV UR13, 0x3f899999 ;  /* 0x3f899999000d7882 */ /* 0x000fe20000000000 */
[----:B------:R-:W-:-:S05]  /*1bb0*/  DMUL R10, R12, R10 ;  /* 0x0000000a0c0a7228 */ /* 0x000fca0000000000 */
[----:B------:R-:W-:Y:S01]  /*1bc0*/  DFMA R14, R22, R14, UR12 ;  /* 0x0000000c160e7e2b */ /* 0x000fe2000800000e */
[----:B------:R-:W-:Y:S01]  /*1bd0*/  UMOV UR12, 0x55555555 ;  /* 0x55555555000c7882 */ /* 0x000fe20000000000 */
[----:B------:R-:W-:-:S03]  /*1be0*/  UMOV UR13, 0x3fb55555 ;  /* 0x3fb55555000d7882 */ /* 0x000fc60000000000 */
[----:B------:R-:W-:Y:S02]  /*1bf0*/  VIADD R21, R11, 0x100000 ;  /* 0x001000000b157836 */ /* 0x000fe40000000000 */
[----:B------:R-:W-:Y:S01]  /*1c00*/  IMAD.MOV.U32 R20, RZ, RZ, R10 ;  /* 0x000000ffff147224 */ /* 0x000fe200078e000a */
[----:B------:R-:W-:-:S08]  /*1c10*/  DFMA R8, R22, R14, UR12 ;  /* 0x0000000c16087e2b */ /* 0x000fd0000800000e */
[----:B------:R-:W-:Y:S01]  /*1c20*/  DADD R12, -R8, UR12 ;  /* 0x0000000c080c7e29 */ /* 0x000fe20008000100 */
[----:B------:R-:W-:Y:S01]  /*1c30*/  UMOV UR12, 0xb9e7b0 ;  /* 0x00b9e7b0000c7882 */ /* 0x000fe20000000000 */
[----:B------:R-:W-:-:S06]  /*1c40*/  UMOV UR13, 0x3c46a4cb ;  /* 0x3c46a4cb000d7882 */ /* 0x000fcc0000000000 */
[----:B------:R-:W-:Y:S02]  /*1c50*/  DFMA R12, R22, R14, R12 ;  /* 0x0000000e160c722b */ /* 0x000fe4000000000c */
[----:B------:R-:W-:-:S06]  /*1c60*/  DMUL R14, R26, R26 ;  /* 0x0000001a1a0e7228 */ /* 0x000fcc0000000000 */
[----:B------:R-:W-:Y:S01]  /*1c70*/  DADD R12, R12, -UR12 ;  /* 0x8000000c0c0c7e29 */ /* 0x000fe20008000000 */
[----:B------:R-:W-:Y:S01]  /*1c80*/  UMOV UR12, 0x80000000 ;  /* 0x80000000000c7882 */ /* 0x000fe20000000000 */
[----:B------:R-:W-:Y:S01]  /*1c90*/  DFMA R22, R26, R26, -R14 ;  /* 0x0000001a1a16722b */ /* 0x000fe2000000080e */
[----:B------:R-:W-:-:S07]  /*1ca0*/  UMOV UR13, 0x43300000 ;  /* 0x43300000000d7882 */ /* 0x000fce0000000000 */
[C---:B------:R-:W-:Y:S02]  /*1cb0*/  DFMA R20, R26.reuse, R20, R22 ;  /* 0x000000141a14722b */ /* 0x040fe40000000016 */
[----:B------:R-:W-:-:S08]  /*1cc0*/  DMUL R22, R26, R14 ;  /* 0x0000000e1a167228 */ /* 0x000fd00000000000 */
[----:B------:R-:W-:-:S08]  /*1cd0*/  DFMA R24, R26, R14, -R22 ;  /* 0x0000000e1a18722b */ /* 0x000fd00000000816 */
[----:B------:R-:W-:Y:S02]  /*1ce0*/  DFMA R24, R10, R14, R24 ;  /* 0x0000000e0a18722b */ /* 0x000fe40000000018 */
[----:B------:R-:W-:-:S06]  /*1cf0*/  DADD R14, R8, R12 ;  /* 0x00000000080e7229 */ /* 0x000fcc000000000c */
[----:B------:R-:W-:Y:S02]  /*1d00*/  DFMA R20, R26, R20, R24 ;  /* 0x000000141a14722b */ /* 0x000fe40000000018 */
[----:B------:R-:W-:-:S08]  /*1d10*/  DADD R24, R8, -R14 ;  /* 0x0000000008187229 */ /* 0x000fd0000000080e */
[----:B------:R-:W-:Y:S02]  /*1d20*/  DADD R24, R12, R24 ;  /* 0x000000000c187229 */ /* 0x000fe40000000018 */
[----:B------:R-:W-:-:S08]  /*1d30*/  DMUL R12, R14, R22 ;  /* 0x000000160e0c7228 */ /* 0x000fd00000000000 */
        /* <DEDUP_REMOVED lines=8> */
[----:B------:R-:W-:Y:S01]  /*1dc0*/  DADD R26, R14, R26 ;  /* 0x000000000e1a7229 */ /* 0x000fe2000000001a */
[C---:B------:R-:W-:Y:S02]  /*1dd0*/  VIADD R14, R7.reuse, 0xfffffc01 ;  /* 0xfffffc01070e7836 */ /* 0x040fe40000000000 */
[----:B------:R-:W-:-:S05]  /*1de0*/  @P1 VIADD R14, R7, 0xfffffc02 ;  /* 0xfffffc02070e1836 */ /* 0x000fca0000000000 */
        /* <DEDUP_REMOVED lines=25> */
[----:B------:R-:W-:-:S06]  /*1f80*/  FSETP.GEU.AND P0, PT, |R11|, 4.1917929649353027344, PT ;  /* 0x4086232b0b00780b */ /* 0x000fcc0003f0e200 */
[----:B------:R-:W-:-:S08]  /*1f90*/  DADD R20, R8, -6.75539944105574400000e+15 ;  /* 0xc338000008147429 */ /* 0x000fd00000000000 */
        /* <DEDUP_REMOVED lines=34> */
[----:B------:R-:W-:Y:S02]  /*21c0*/  DFMA R20, R14, R20, 1 ;  /* 0x3ff000000e14742b */ /* 0x000fe40000000014 */
[----:B------:R-:W-:-:S08]  /*21d0*/  DADD R14, R22, -R10 ;  /* 0x00000000160e7229 */ /* 0x000fd0000000080a */
[----:B------:R-:W-:Y:S01]  /*21e0*/  DADD R14, R12, R14 ;  /* 0x000000000c0e7229 */ /* 0x000fe2000000000e */
[----:B------:R-:W-:Y:S02]  /*21f0*/  IMAD R13, R8, 0x100000, R21 ;  /* 0x00100000080d7824 */ /* 0x000fe400078e0215 */
[----:B------:R-:W-:Y:S01]  /*2200*/  IMAD.MOV.U32 R12, RZ, RZ, R20 ;  /* 0x000000ffff0c7224 */ /* 0x000fe200078e0014 */
[----:B------:R-:W-:Y:S07]  /*2210*/  @!P0 BRA `(.L_x_67) ;  /* 0x0000000000308947 */ /* 0x000fee0003800000 */
[----:B------:R-:W-:Y:S01]  /*2220*/  FSETP.GEU.AND P1, PT, |R11|, 4.2275390625, PT ;  /* 0x408748000b00780b */ /* 0x000fe20003f2e200 */
[C---:B------:R-:W-:Y:S02]  /*2230*/  DADD R12, R10.reuse, +INF ;  /* 0x7ff000000a0c7429 */ /* 0x040fe40000000000 */
[----:B------:R-:W-:-:S08]  /*2240*/  DSETP.GEU.AND P0, PT, R10, RZ, PT ;  /* 0x000000ff0a00722a */ /* 0x000fd00003f0e000 */
[----:B------:R-:W-:Y:S02]  /*2250*/  FSEL R12, R12, RZ, P0 ;  /* 0x000000ff0c0c7208 */ /* 0x000fe40000000000 */
[----:B------:R-:W-:Y:S02]  /*2260*/  @!P1 LEA.HI R7, R8, R8, RZ, 0x1 ;  /* 0x0000000808079211 */ /* 0x000fe400078f08ff */
[----:B------:R-:W-:Y:S02]  /*2270*/  FSEL R13, R13, RZ, P0 ;  /* 0x000000ff0d0d7208 */ /* 0x000fe40000000000 */
[----:B------:R-:W-:-:S04]  /*2280*/  @!P1 SHF.R.S32.HI R7, RZ, 0x1, R7 ;  /* 0x00000001ff079819 */ /* 0x000fc80000011407 */
[----:B------:R-:W-:Y:S01]  /*2290*/  @!P1 IADD3 R8, PT, PT, R8, -R7, RZ ;  /* 0x8000000708089210 */ /* 0x000fe20007ffe0ff */
[----:B------:R-:W-:-:S03]  /*22a0*/  @!P1 IMAD R21, R7, 0x100000, R21 ;  /* 0x0010000007159824 */ /* 0x000fc600078e0215 */
[----:B------:R-:W-:Y:S01]  /*22b0*/  @!P1 LEA R9, R8, 0x3ff00000, 0x14 ;  /* 0x3ff0000008099811 */ /* 0x000fe200078ea0ff */
[----:B------:R-:W-:-:S06]  /*22c0*/  @!P1 IMAD.MOV.U32 R8, RZ, RZ, RZ ;  /* 0x000000ffff089224 */ /* 0x000fcc00078e00ff */
[----:B------:R-:W-:-:S11]  /*22d0*/  @!P1 DMUL R12, R20, R8 ;  /* 0x00000008140c9228 */ /* 0x000fd60000000000 */
.L_x_67:
[----:B------:R-:W-:Y:S01]  /*22e0*/  DFMA R14, R14, R12, R12 ;  /* 0x0000000c0e0e722b */ /* 0x000fe2000000000c */
[----:B------:R-:W-:Y:S01]  /*22f0*/  IMAD.MOV.U32 R8, RZ, RZ, R28 ;  /* 0x000000ffff087224 */ /* 0x000fe200078e001c */
[----:B------:R-:W-:Y:S01]  /*2300*/  DSETP.NEU.AND P0, PT, |R12|, +INF , PT ;  /* 0x7ff000000c00742a */ /* 0x000fe20003f0d200 */
[----:B------:R-:W-:-:S07]  /*2310*/  IMAD.MOV.U32 R9, RZ, RZ, 0x0 ;  /* 0x00000000ff097424 */ /* 0x000fce00078e00ff */
[----:B------:R-:W-:Y:S02]  /*2320*/  FSEL R10, R12, R14, !P0 ;  /* 0x0000000e0c0a7208 */ /* 0x000fe40004000000 */
[----:B------:R-:W-:Y:S01]  /*2330*/  FSEL R11, R13, R15, !P0 ;  /* 0x0000000f0d0b7208 */ /* 0x000fe20004000000 */
[----:B------:R-:W-:Y:S06]  /*2340*/  RET.REL.NODEC R8 `(_Z16build_up_b_blockPdS_S_dddd) ;  /* 0xffffffdc082c7950 */ /* 0x000fec0003c3ffff */
.L_x_68:
        /* <DEDUP_REMOVED lines=11> */
.L_x_76:


//--------------------- .text._Z16initialize_blockPdS_S_S_ --------------------------
	.section	.text._Z16initialize_blockPdS_S_S_,"ax",@progbits
	.align	128
        .global         _Z16initialize_blockPdS_S_S_
        .type           _Z16initialize_blockPdS_S_S_,@function
        .size           _Z16initialize_blockPdS_S_S_,(.L_x_86 - _Z16initialize_blockPdS_S_S_)
        .other          _Z16initialize_blockPdS_S_S_,@"STO_CUDA_ENTRY STV_DEFAULT"
_Z16initialize_blockPdS_S_S_:
.text._Z16initialize_blockPdS_S_S_:
        /* <DEDUP_REMOVED lines=9> */
[----:B------:R-:W2:Y:S08]  /*0090*/  LDC.64 R4, c[0x0][0x388] ;  /* 0x0000e200ff047b82 */ /* 0x000eb00000000a00 */
[----:B------:R-:W3:Y:S08]  /*00a0*/  LDC.64 R6, c[0x0][0x390] ;  /* 0x0000e400ff067b82 */ /* 0x000ef00000000a00 */
[----:B------:R-:W4:Y:S01]  /*00b0*/  LDC.64 R8, c[0x0][0x398] ;  /* 0x0000e600ff087b82 */ /* 0x000f220000000a00 */
[----:B0-----:R-:W-:-:S05]  /*00c0*/  IMAD.WIDE R2, R11, 0x8, R2 ;  /* 0x000000080b027825 */ /* 0x001fca00078e0202 */
[----:B-1----:R-:W-:Y:S01]  /*00d0*/  STG.E.64 desc[UR4][R2.64], RZ ;  /* 0x000000ff02007986 */ /* 0x002fe2000c101b04 */
[----:B--2---:R-:W-:-:S05]  /*00e0*/  IMAD.WIDE R4, R11, 0x8, R4 ;  /* 0x000000080b047825 */ /* 0x004fca00078e0204 */
[----:B------:R-:W-:Y:S01]  /*00f0*/  STG.E.64 desc[UR4][R4.64], RZ ;  /* 0x000000ff04007986 */ /* 0x000fe2000c101b04 */
[----:B---3--:R-:W-:-:S05]  /*0100*/  IMAD.WIDE R6, R11, 0x8, R6 ;  /* 0x000000080b067825 */ /* 0x008fca00078e0206 */
[----:B------:R-:W-:Y:S01]  /*0110*/  STG.E.64 desc[UR4][R6.64], RZ ;  /* 0x000000ff06007986 */ /* 0x000fe2000c101b04 */
[----:B----4-:R-:W-:-:S05]  /*0120*/  IMAD.WIDE R8, R11, 0x8, R8 ;  /* 0x000000080b087825 */ /* 0x010fca00078e0208 */
[----:B------:R-:W-:Y:S01]  /*0130*/  STG.E.64 desc[UR4][R8.64], RZ ;  /* 0x000000ff08007986 */ /* 0x000fe2000c101b04 */
[----:B------:R-:W-:Y:S05]  /*0140*/  EXIT ;  /* 0x000000000000794d */ /* 0x000fea0003800000 */
.L_x_69:
        /* <DEDUP_REMOVED lines=11> */
.L_x_86:


//--------------------- .nv.shared.reserved.0     --------------------------
	.section	.nv.shared.reserved.0,"aw",@nobits
	.weak		__nv_reservedSMEM_offset_0_alias
	.size		__nv_reservedSMEM_offset_0_alias, 0, 64
	.other		__nv_reservedSMEM_offset_0_alias,@"STO_CUDA_RESERVED_SHARED STV_DEFAULT"
__nv_reservedSMEM_offset_0_alias:
	.zero		0
	.zero		64


//--------------------- .nv.constant0._Z17boundary_c4_blockPd --------------------------
	.section	.nv.constant0._Z17boundary_c4_blockPd,"a",@progbits
	.sectionflags	@""
	.align	4
.nv.constant0._Z17boundary_c4_blockPd:
	.zero		904


//--------------------- .nv.constant0._Z17boundary_c3_blockPd --------------------------
	.section	.nv.constant0._Z17boundary_c3_blockPd,"a",@progbits
	.sectionflags	@""
	.align	4
.nv.constant0._Z17boundary_c3_blockPd:
	.zero		904


//--------------------- .nv.constant0._Z17boundary_c2_blockPd --------------------------
	.section	.nv.constant0._Z17boundary_c2_blockPd,"a",@progbits
	.sectionflags	@""
	.align	4
.nv.constant0._Z17boundary_c2_blockPd:
	.zero		904


//--------------------- .nv.constant0._Z17boundary_c1_blockPd --------------------------
	.section	.nv.constant0._Z17boundary_c1_blockPd,"a",@progbits
	.sectionflags	@""
	.align	4
.nv.constant0._Z17boundary_c1_blockPd:
	.zero		904


//--------------------- .nv.constant0._Z17cavity_flow_blockPdS_dddS_ddS_S_ --------------------------
	.section	.nv.constant0._Z17cavity_flow_blockPdS_dddS_ddS_S_,"a",@progbits
	.sectionflags	@""
	.align	4
.nv.constant0._Z17cavity_flow_blockPdS_dddS_ddS_S_:
	.zero		976


//--------------------- .nv.constant0._Z16boundary_p_blockPd --------------------------
	.section	.nv.constant0._Z16boundary_p_blockPd,"a",@progbits
	.sectionflags	@""
	.align	4
.nv.constant0._Z16boundary_p_blockPd:
	.zero		904


//--------------------- .nv.constant0._Z10copy_blockPdS_ --------------------------
	.section	.nv.constant0._Z10copy_blockPdS_,"a",@progbits
	.sectionflags	@""
	.align	4
.nv.constant0._Z10copy_blockPdS_:
	.zero		912


//--------------------- .nv.constant0._Z22pressure_poisson_blockPdS_S_ddd --------------------------
	.section	.nv.constant0._Z22pressure_poisson_blockPdS_S_ddd,"a",@progbits
	.sectionflags	@""
	.align	4
.nv.constant0._Z22pressure_poisson_blockPdS_S_ddd:
	.zero		944


//--------------------- .nv.constant0._Z16build_up_b_blockPdS_S_dddd --------------------------
	.section	.nv.constant0._Z16build_up_b_blockPdS_S_dddd,"a",@progbits
	.sectionflags	@""
	.align	4
.nv.constant0._Z16build_up_b_blockPdS_S_dddd:
	.zero		952


//--------------------- .nv.constant0._Z16initialize_blockPdS_S_S_ --------------------------
	.section	.nv.constant0._Z16initialize_blockPdS_S_S_,"a",@progbits
	.sectionflags	@""
	.align	4
.nv.constant0._Z16initialize_blockPdS_S_S_:
	.zero		928


//--------------------- SYMBOLS --------------------------

	.type		.nv.reservedSmem.offset0,@object
	.size		.nv.reservedSmem.offset0,0x4
